	.target	sm_90a

	.elftype	@"ET_EXEC"


//--------------------- .note.nv.tkinfo           --------------------------
	.section	.note.nv.tkinfo,"",@"SHT_NOTE"
	.sectionflags	@"SHF_NOTE_NV_TKINFO"
	.tkinfo
        /*0018*/ 	.word	0x00000002
        /*0030*/ 	.string	""
        /*0030*/ 	.string	"ptxas"
        /*0030*/ 	.string	"Cuda compilation tools, release 13.0, V13.0.88"
        /*0030*/ 	.string	"Build cuda_13.0.r13.0/compiler.36424714_0"
        /*0030*/ 	.string	"-arch sm_90a -m 64 "



//--------------------- .note.nv.cuinfo           --------------------------
	.section	.note.nv.cuinfo,"",@"SHT_NOTE"
	.sectionflags	@"SHF_NOTE_NV_CUINFO"
        /*0018*/ 	.short	0x0002
        /*001a*/ 	.short	0x005a
        /*001c*/ 	.short	0x0082
	.zero		2


//--------------------- .nv.info                  --------------------------
	.section	.nv.info,"",@"SHT_CUDA_INFO"
	.align	4


	//----- nvinfo : EIATTR_REGCOUNT
	.align		4
        /*0000*/ 	.byte	0x04, 0x2f
        /*0002*/ 	.short	(.L_15 - .L_14)
	.align		4
.L_14:
        /*0004*/ 	.word	index@(_ZN7cutlass13device_kernelINS_4gemm6kernel13GemmUniversalIN4cute5tupleIJiiiiEEENS1_10collective13CollectiveMmaINS1_34MainloopSm90TmaGmmaWarpSpecializedILi6ENS5_IJNS4_1CILi1EEESB_SB_EEENS1_32KernelTmaWarpSpecializedPingpongEEENS5_IJNSA_ILi64EEENSA_ILi256EEENSA_ILi128EEEEEENS_10tfloat32_tENS5_IJlSB_lEEESJ_SK_NS4_8TiledMMAINS4_8MMA_AtomIJNS4_4SM904GMMA30MMA_64x256x8_F32TF32TF32_SS_TNILNSO_7ScaleInE1ELSQ_1EEEEEENS4_6LayoutISC_NS5_IJNSA_ILi0EEESU_SU_EEEEENS5_IJNS4_10UnderscoreESX_SX_EEEEENS4_13SM90_TMA_LOADENS4_14ComposedLayoutINS4_7SwizzleILi3ELi4ELi3EEENS4_18smem_ptr_flag_bitsILi32EEENST_INS5_IJNSA_ILi8EEENSA_ILi32EEEEEENS5_IJS17_SB_EEEEEEEvNS4_8identityES10_S1B_vS1C_EENS_8epilogue10collective6detail29Sm90TmaWarpSpecializedAdapterINS1F_15DefaultEpilogueISJ_SK_SK_NS1E_6thread17LinearCombinationISJ_Li1EffLNS1J_9ScaleType4KindE0ELNS_15FloatRoundStyleE2ESJ_EENS1_15EpilogueDefaultEEEEEvvEEEEvNT_6ParamsE)
        /*0008*/ 	.word	0x000000a8


	//----- nvinfo : EIATTR_FRAME_SIZE
	.align		4
.L_15:
        /*000c*/ 	.byte	0x04, 0x11
        /*000e*/ 	.short	(.L_17 - .L_16)
	.align		4
.L_16:
        /*0010*/ 	.word	index@(_ZN7cutlass13device_kernelINS_4gemm6kernel13GemmUniversalIN4cute5tupleIJiiiiEEENS1_10collective13CollectiveMmaINS1_34MainloopSm90TmaGmmaWarpSpecializedILi6ENS5_IJNS4_1CILi1EEESB_SB_EEENS1_32KernelTmaWarpSpecializedPingpongEEENS5_IJNSA_ILi64EEENSA_ILi256EEENSA_ILi128EEEEEENS_10tfloat32_tENS5_IJlSB_lEEESJ_SK_NS4_8TiledMMAINS4_8MMA_AtomIJNS4_4SM904GMMA30MMA_64x256x8_F32TF32TF32_SS_TNILNSO_7ScaleInE1ELSQ_1EEEEEENS4_6LayoutISC_NS5_IJNSA_ILi0EEESU_SU_EEEEENS5_IJNS4_10UnderscoreESX_SX_EEEEENS4_13SM90_TMA_LOADENS4_14ComposedLayoutINS4_7SwizzleILi3ELi4ELi3EEENS4_18smem_ptr_flag_bitsILi32EEENST_INS5_IJNSA_ILi8EEENSA_ILi32EEEEEENS5_IJS17_SB_EEEEEEEvNS4_8identityES10_S1B_vS1C_EENS_8epilogue10collective6detail29Sm90TmaWarpSpecializedAdapterINS1F_15DefaultEpilogueISJ_SK_SK_NS1E_6thread17LinearCombinationISJ_Li1EffLNS1J_9ScaleType4KindE0ELNS_15FloatRoundStyleE2ESJ_EENS1_15EpilogueDefaultEEEEEvvEEEEvNT_6ParamsE)
        /*0014*/ 	.word	0x00000008


	//----- nvinfo : EIATTR_MIN_STACK_SIZE
	.align		4
.L_17:
        /*0018*/ 	.byte	0x04, 0x12
        /*001a*/ 	.short	(.L_19 - .L_18)
	.align		4
.L_18:
        /*001c*/ 	.word	index@(_ZN7cutlass13device_kernelINS_4gemm6kernel13GemmUniversalIN4cute5tupleIJiiiiEEENS1_10collective13CollectiveMmaINS1_34MainloopSm90TmaGmmaWarpSpecializedILi6ENS5_IJNS4_1CILi1EEESB_SB_EEENS1_32KernelTmaWarpSpecializedPingpongEEENS5_IJNSA_ILi64EEENSA_ILi256EEENSA_ILi128EEEEEENS_10tfloat32_tENS5_IJlSB_lEEESJ_SK_NS4_8TiledMMAINS4_8MMA_AtomIJNS4_4SM904GMMA30MMA_64x256x8_F32TF32TF32_SS_TNILNSO_7ScaleInE1ELSQ_1EEEEEENS4_6LayoutISC_NS5_IJNSA_ILi0EEESU_SU_EEEEENS5_IJNS4_10UnderscoreESX_SX_EEEEENS4_13SM90_TMA_LOADENS4_14ComposedLayoutINS4_7SwizzleILi3ELi4ELi3EEENS4_18smem_ptr_flag_bitsILi32EEENST_INS5_IJNSA_ILi8EEENSA_ILi32EEEEEENS5_IJS17_SB_EEEEEEEvNS4_8identityES10_S1B_vS1C_EENS_8epilogue10collective6detail29Sm90TmaWarpSpecializedAdapterINS1F_15DefaultEpilogueISJ_SK_SK_NS1E_6thread17LinearCombinationISJ_Li1EffLNS1J_9ScaleType4KindE0ELNS_15FloatRoundStyleE2ESJ_EENS1_15EpilogueDefaultEEEEEvvEEEEvNT_6ParamsE)
        /*0020*/ 	.word	0x00000008
.L_19:


//--------------------- .nv.compat                --------------------------
	.section	.nv.compat,"",@"SHT_CUDA_COMPAT_INFO"
	.align	4
        /*0000*/ 	.byte	0x02, 0x09, 0x01, 0x00, 0x02, 0x02, 0x04, 0x00, 0x02, 0x05, 0x05, 0x00, 0x03, 0x07, 0x01, 0x01
        /*0010*/ 	.byte	0x02, 0x03, 0x01, 0x00, 0x02, 0x06, 0x01, 0x00, 0x04, 0x0b, 0x08, 0x00, 0x00, 0x00, 0x00, 0x00
        /*0020*/ 	.byte	0x00, 0x00, 0x00, 0x00


//--------------------- .nv.info._ZN7cutlass13device_kernelINS_4gemm6kernel13GemmUniversalIN4cute5tupleIJiiiiEEENS1_10collective13CollectiveMmaINS1_34MainloopSm90TmaGmmaWarpSpecializedILi6ENS5_IJNS4_1CILi1EEESB_SB_EEENS1_32KernelTmaWarpSpecializedPingpongEEENS5_IJNSA_ILi64EEENSA_ILi256EEENSA_ILi128EEEEEENS_10tfloat32_tENS5_IJlSB_lEEESJ_SK_NS4_8TiledMMAINS4_8MMA_AtomIJNS4_4SM904GMMA30MMA_64x256x8_F32TF32TF32_SS_TNILNSO_7ScaleInE1ELSQ_1EEEEEENS4_6LayoutISC_NS5_IJNSA_ILi0EEESU_SU_EEEEENS5_IJNS4_10UnderscoreESX_SX_EEEEENS4_13SM90_TMA_LOADENS4_14ComposedLayoutINS4_7SwizzleILi3ELi4ELi3EEENS4_18smem_ptr_flag_bitsILi32EEENST_INS5_IJNSA_ILi8EEENSA_ILi32EEEEEENS5_IJS17_SB_EEEEEEEvNS4_8identityES10_S1B_vS1C_EENS_8epilogue10collective6detail29Sm90TmaWarpSpecializedAdapterINS1F_15DefaultEpilogueISJ_SK_SK_NS1E_6thread17LinearCombinationISJ_Li1EffLNS1J_9ScaleType4KindE0ELNS_15FloatRoundStyleE2ESJ_EENS1_15EpilogueDefaultEEEEEvvEEEEvNT_6ParamsE --------------------------
	.section	.nv.info._ZN7cutlass13device_kernelINS_4gemm6kernel13GemmUniversalIN4cute5tupleIJiiiiEEENS1_10collective13CollectiveMmaINS1_34MainloopSm90TmaGmmaWarpSpecializedILi6ENS5_IJNS4_1CILi1EEESB_SB_EEENS1_32KernelTmaWarpSpecializedPingpongEEENS5_IJNSA_ILi64EEENSA_ILi256EEENSA_ILi128EEEEEENS_10tfloat32_tENS5_IJlSB_lEEESJ_SK_NS4_8TiledMMAINS4_8MMA_AtomIJNS4_4SM904GMMA30MMA_64x256x8_F32TF32TF32_SS_TNILNSO_7ScaleInE1ELSQ_1EEEEEENS4_6LayoutISC_NS5_IJNSA_ILi0EEESU_SU_EEEEENS5_IJNS4_10UnderscoreESX_SX_EEEEENS4_13SM90_TMA_LOADENS4_14ComposedLayoutINS4_7SwizzleILi3ELi4ELi3EEENS4_18smem_ptr_flag_bitsILi32EEENST_INS5_IJNSA_ILi8EEENSA_ILi32EEEEEENS5_IJS17_SB_EEEEEEEvNS4_8identityES10_S1B_vS1C_EENS_8epilogue10collective6detail29Sm90TmaWarpSpecializedAdapterINS1F_15DefaultEpilogueISJ_SK_SK_NS1E_6thread17LinearCombinationISJ_Li1EffLNS1J_9ScaleType4KindE0ELNS_15FloatRoundStyleE2ESJ_EENS1_15EpilogueDefaultEEEEEvvEEEEvNT_6ParamsE,"",@"SHT_CUDA_INFO"
	.sectionflags	@""
	.align	4


	//----- nvinfo : EIATTR_CUDA_API_VERSION
	.align		4
        /*0000*/ 	.byte	0x04, 0x37
        /*0002*/ 	.short	(.L_21 - .L_20)
.L_20:
        /*0004*/ 	.word	0x00000082


	//----- nvinfo : EIATTR_KPARAM_INFO
	.align		4
.L_21:
        /*0008*/ 	.byte	0x04, 0x17
        /*000a*/ 	.short	(.L_23 - .L_22)
.L_22:
        /*000c*/ 	.word	0x00000000
        /*0010*/ 	.short	0x0000
        /*0012*/ 	.short	0x0070
        /*0014*/ 	.byte	0x00, 0xf0, 0x01, 0x10


	//----- nvinfo : EIATTR_SPARSE_MMA_MASK
	.align		4
.L_23:
        /*0018*/ 	.byte	0x03, 0x50
        /*001a*/ 	.short	0x0000


	//----- nvinfo : EIATTR_MAXREG_COUNT
	.align		4
        /*001c*/ 	.byte	0x03, 0x1b
        /*001e*/ 	.short	0x00a8


	//----- nvinfo : EIATTR_NUM_BARRIERS
	.align		4
        /*0020*/ 	.byte	0x02, 0x4c
        /*0022*/ 	.byte	0x01
	.zero		1


	//----- nvinfo : EIATTR_EXTERNS
	.align		4
        /*0024*/ 	.byte	0x04, 0x0f
        /*0026*/ 	.short	(.L_25 - .L_24)


	//   ....[0]....
	.align		4
.L_24:
        /*0028*/ 	.word	index@(__assertfail)


	//----- nvinfo : EIATTR_ANNOTATIONS
	.align		4
.L_25:
        /*002c*/ 	.byte	0x04, 0x55
        /*002e*/ 	.short	(.L_27 - .L_26)


	//   ....[0]....
.L_26:
        /*0030*/ 	.word	0x00000001
        /*0034*/ 	.byte	0x10, 0x0b, 0x00, 0x00, 0x01, 0x00, 0x00, 0x00, 0xc0, 0xa8, 0x00, 0x00, 0x01, 0x00, 0x00, 0x00
        /*0044*/ 	.byte	0xf0, 0xb6, 0x00, 0x00


	//----- nvinfo : EIATTR_MERCURY_ISA_VERSION
	.align		4
.L_27:
        /*0048*/ 	.byte	0x03, 0x5f
        /*004a*/ 	.short	0x0101


	//----- nvinfo : EIATTR_INT_WARP_WIDE_INSTR_OFFSETS
	.align		4
        /*004c*/ 	.byte	0x04, 0x31
        /*004e*/ 	.short	(.L_29 - .L_28)


	//   ....[0]....
.L_28:
        /*0050*/ 	.word	0x00000420


	//   ....[1]....
        /*0054*/ 	.word	0x00000440


	//   ....[2]....
        /*0058*/ 	.word	0x000004c0


	//   ....[3]....
        /*005c*/ 	.word	0x000004d0


	//   ....[4]....
        /*0060*/ 	.word	0x000004e0


	//   ....[5]....
        /*0064*/ 	.word	0x00000500


	//   ....[6]....
        /*0068*/ 	.word	0x00000590


	//   ....[7]....
        /*006c*/ 	.word	0x000005b0


	//----- nvinfo : EIATTR_COOP_GROUP_MASK_REGIDS
	.align		4
.L_29:
        /*0070*/ 	.byte	0x04, 0x29
        /*0072*/ 	.short	(.L_31 - .L_30)


	//   ....[0]....
.L_30:
        /*0074*/ 	.word	0xffffffff


	//   ....[1]....
        /*0078*/ 	.word	0xffffffff


	//   ....[2]....
        /*007c*/ 	.word	0xffffffff


	//   ....[3]....
        /*0080*/ 	.word	0xffffffff


	//   ....[4]....
        /*0084*/ 	.word	0xffffffff


	//   ....[5]....
        /*0088*/ 	.word	0xffffffff


	//----- nvinfo : EIATTR_COOP_GROUP_INSTR_OFFSETS
	.align		4
.L_31:
        /*008c*/ 	.byte	0x04, 0x28
        /*008e*/ 	.short	(.L_33 - .L_32)


	//   ....[0]....
.L_32:
        /*0090*/ 	.word	0x00000070


	//   ....[1]....
        /*0094*/ 	.word	0x00000080


	//   ....[2]....
        /*0098*/ 	.word	0x00000140


	//   ....[3]....
        /*009c*/ 	.word	0x00000310


	//   ....[4]....
        /*00a0*/ 	.word	0x00000350


	//   ....[5]....
        /*00a4*/ 	.word	0x000003a0


	//----- nvinfo : EIATTR_REG_RECONFIG
	.align		4
.L_33:
        /*00a8*/ 	.byte	0x01, 0x54
	.zero		2


	//----- nvinfo : EIATTR_SYSCALL_OFFSETS
	.align		4
        /*00ac*/ 	.byte	0x04, 0x46
        /*00ae*/ 	.short	(.L_35 - .L_34)


	//   ....[0]....
.L_34:
        /*00b0*/ 	.word	0x000015c0


	//----- nvinfo : EIATTR_MBARRIER_INSTR_OFFSETS
	.align		4
.L_35:
        /*00b4*/ 	.byte	0x04, 0x39
        /*00b6*/ 	.short	(.L_37 - .L_36)


	//   ....[0]....
.L_36:
        /*00b8*/ 	.word	0x00000240
        /*00bc*/ 	.word	0x000000ff
        /*00c0*/ 	.word	0x00000000
        /*00c4*/ 	.short	0x0100
        /*00c6*/ 	.byte	0x08
	.zero		1


	//   ....[1]....
        /*00c8*/ 	.word	0x00000250
        /*00cc*/ 	.word	0x000000ff
        /*00d0*/ 	.word	0x00000030
        /*00d4*/ 	.short	0x0100
        /*00d6*/ 	.byte	0x08
	.zero		1


	//   ....[2]....
        /*00d8*/ 	.word	0x00000260
        /*00dc*/ 	.word	0x000000ff
        /*00e0*/ 	.word	0x00000008
        /*00e4*/ 	.short	0x0100
        /*00e6*/ 	.byte	0x08
	.zero		1


	//   ....[3]....
        /*00e8*/ 	.word	0x00000270
        /*00ec*/ 	.word	0x000000ff
        /*00f0*/ 	.word	0x00000038
        /*00f4*/ 	.short	0x0100
        /*00f6*/ 	.byte	0x08
	.zero		1


	//   ....[4]....
        /*00f8*/ 	.word	0x00000280
        /*00fc*/ 	.word	0x000000ff
        /*0100*/ 	.word	0x00000010
        /*0104*/ 	.short	0x0100
        /*0106*/ 	.byte	0x08
	.zero		1


	//   ....[5]....
        /*0108*/ 	.word	0x00000290
        /*010c*/ 	.word	0x000000ff
        /*0110*/ 	.word	0x00000040
        /*0114*/ 	.short	0x0100
        /*0116*/ 	.byte	0x08
	.zero		1


	//   ....[6]....
        /*0118*/ 	.word	0x000002a0
        /*011c*/ 	.word	0x000000ff
        /*0120*/ 	.word	0x00000018
        /*0124*/ 	.short	0x0100
        /*0126*/ 	.byte	0x08
	.zero		1


	//   ....[7]....
        /*0128*/ 	.word	0x000002b0
        /*012c*/ 	.word	0x000000ff
        /*0130*/ 	.word	0x00000048
        /*0134*/ 	.short	0x0100
        /*0136*/ 	.byte	0x08
	.zero		1


	//   ....[8]....
        /*0138*/ 	.word	0x000002c0
        /*013c*/ 	.word	0x000000ff
        /*0140*/ 	.word	0x00000020
        /*0144*/ 	.short	0x0100
        /*0146*/ 	.byte	0x08
	.zero		1


	//   ....[9]....
        /*0148*/ 	.word	0x000002d0
        /*014c*/ 	.word	0x000000ff
        /*0150*/ 	.word	0x00000050
        /*0154*/ 	.short	0x0100
        /*0156*/ 	.byte	0x08
	.zero		1


	//   ....[10]....
        /*0158*/ 	.word	0x000002e0
        /*015c*/ 	.word	0x000000ff
        /*0160*/ 	.word	0x00000028
        /*0164*/ 	.short	0x0100
        /*0166*/ 	.byte	0x08
	.zero		1


	//   ....[11]....
        /*0168*/ 	.word	0x000002f0
        /*016c*/ 	.word	0x000000ff
        /*0170*/ 	.word	0x00000058
        /*0174*/ 	.short	0x0100
        /*0176*/ 	.byte	0x08
	.zero		1


	//   ....[12]....
        /*0178*/ 	.word	0x000005f0
        /*017c*/ 	.word	0x000000ff
        /*0180*/ 	.word	0x00000090
        /*0184*/ 	.short	0x0100
        /*0186*/ 	.byte	0x08
	.zero		1


	//   ....[13]....
        /*0188*/ 	.word	0x00000660
        /*018c*/ 	.word	0x000000ff
        /*0190*/ 	.word	0x00000098
        /*0194*/ 	.short	0x0100
        /*0196*/ 	.byte	0x08
	.zero		1


	//   ....[14]....
        /*0198*/ 	.word	0x00000680
        /*019c*/ 	.word	0x000000ff
        /*01a0*/ 	.word	0x00000070
        /*01a4*/ 	.short	0x0100
        /*01a6*/ 	.byte	0x09
	.zero		1


	//   ....[15]....
        /*01a8*/ 	.word	0x00000690
        /*01ac*/ 	.word	0x000000ff
        /*01b0*/ 	.word	0x00000078
        /*01b4*/ 	.short	0x0100
        /*01b6*/ 	.byte	0x09
	.zero		1


	//   ....[16]....
        /*01b8*/ 	.word	0x000006a0
        /*01bc*/ 	.word	0x000000ff
        /*01c0*/ 	.word	0x00000080
        /*01c4*/ 	.short	0x0100
        /*01c6*/ 	.byte	0x09
	.zero		1


	//   ....[17]....
        /*01c8*/ 	.word	0x000006b0
        /*01cc*/ 	.word	0x000000ff
        /*01d0*/ 	.word	0x00000088
        /*01d4*/ 	.short	0x0100
        /*01d6*/ 	.byte	0x09
	.zero		1


	//   ....[18]....
        /*01d8*/ 	.word	0x000014a0
        /*01dc*/ 	.word	0x0000009d
        /*01e0*/ 	.word	0x00000000
        /*01e4*/ 	.short	0x010a
        /*01e6*/ 	.byte	0x2b
	.zero		1


	//   ....[19]....
        /*01e8*/ 	.word	0x00001640
        /*01ec*/ 	.word	0x00000003
        /*01f0*/ 	.word	0x00000000
        /*01f4*/ 	.short	0x010a
        /*01f6*/ 	.byte	0x3f
	.zero		1


	//   ....[20]....
        /*01f8*/ 	.word	0x000016a0
        /*01fc*/ 	.word	0x00000003
        /*0200*/ 	.word	0x00000000
        /*0204*/ 	.short	0x010a
        /*0206*/ 	.byte	0x3f
	.zero		1


	//   ....[21]....
        /*0208*/ 	.word	0x00002020
        /*020c*/ 	.word	0x000000ff
        /*0210*/ 	.word	0x00000000
        /*0214*/ 	.short	0x010a
        /*0216*/ 	.byte	0x06
	.zero		1


	//   ....[22]....
        /*0218*/ 	.word	0x00002060
        /*021c*/ 	.word	0x000000ff
        /*0220*/ 	.word	0x00000000
        /*0224*/ 	.short	0x010a
        /*0226*/ 	.byte	0x06
	.zero		1


	//   ....[23]....
        /*0228*/ 	.word	0x000028f0
        /*022c*/ 	.word	0x000000ff
        /*0230*/ 	.word	0x00000000
        /*0234*/ 	.short	0x0101
        /*0236*/ 	.byte	0x06
	.zero		1


	//   ....[24]....
        /*0238*/ 	.word	0x000029e0
        /*023c*/ 	.word	0x0000009e
        /*0240*/ 	.word	0x00000000
        /*0244*/ 	.short	0x0101
        /*0246*/ 	.byte	0x2c
	.zero		1


	//   ....[25]....
        /*0248*/ 	.word	0x00002ab0
        /*024c*/ 	.word	0x000000ff
        /*0250*/ 	.word	0x00000000
        /*0254*/ 	.short	0x0101
        /*0256*/ 	.byte	0x06
	.zero		1


	//   ....[26]....
        /*0258*/ 	.word	0x00002b60
        /*025c*/ 	.word	0x0000009d
        /*0260*/ 	.word	0x00000010
        /*0264*/ 	.short	0x010a
        /*0266*/ 	.byte	0x2b
	.zero		1


	//   ....[27]....
        /*0268*/ 	.word	0x0000a8e0
        /*026c*/ 	.word	0x000000a0
        /*0270*/ 	.word	0x00000000
        /*0274*/ 	.short	0x0101
        /*0276*/ 	.byte	0x2c
	.zero		1


	//   ....[28]....
        /*0278*/ 	.word	0x0000b240
        /*027c*/ 	.word	0x0000000a
        /*0280*/ 	.word	0x00000030
        /*0284*/ 	.short	0x010a
        /*0286*/ 	.byte	0x3f
	.zero		1


	//   ....[29]....
        /*0288*/ 	.word	0x0000b800
        /*028c*/ 	.word	0x00000005
        /*0290*/ 	.word	0x00000098
        /*0294*/ 	.short	0x0101
        /*0296*/ 	.byte	0x3f
	.zero		1


	//   ....[30]....
        /*0298*/ 	.word	0x0000bf80
        /*029c*/ 	.word	0x00000009
        /*02a0*/ 	.word	0x00000000
        /*02a4*/ 	.short	0x010a
        /*02a6*/ 	.byte	0x3f
	.zero		1


	//   ....[31]....
        /*02a8*/ 	.word	0x0000c000
        /*02ac*/ 	.word	0x00000008
        /*02b0*/ 	.word	0x00000000
        /*02b4*/ 	.short	0x010a
        /*02b6*/ 	.byte	0x3f
	.zero		1


	//   ....[32]....
        /*02b8*/ 	.word	0x0000c090
        /*02bc*/ 	.word	0x00000009
        /*02c0*/ 	.word	0x00000000
        /*02c4*/ 	.short	0x010a
        /*02c6*/ 	.byte	0x3f
	.zero		1


	//   ....[33]....
        /*02c8*/ 	.word	0x0000c120
        /*02cc*/ 	.word	0x00000008
        /*02d0*/ 	.word	0x00000000
        /*02d4*/ 	.short	0x010a
        /*02d6*/ 	.byte	0x3f
	.zero		1


	//   ....[34]....
        /*02d8*/ 	.word	0x0000c1b0
        /*02dc*/ 	.word	0x0000000b
        /*02e0*/ 	.word	0x00000000
        /*02e4*/ 	.short	0x010a
        /*02e6*/ 	.byte	0x3f
	.zero		1


	//   ....[35]....
        /*02e8*/ 	.word	0x0000c240
        /*02ec*/ 	.word	0x00000003
        /*02f0*/ 	.word	0x00000000
        /*02f4*/ 	.short	0x010a
        /*02f6*/ 	.byte	0x3f
	.zero		1


	//   ....[36]....
        /*02f8*/ 	.word	0x0000c2a0
        /*02fc*/ 	.word	0x0000009f
        /*0300*/ 	.word	0x00000000
        /*0304*/ 	.short	0x010a
        /*0306*/ 	.byte	0x3f
	.zero		1


	//   ....[37]....
        /*0308*/ 	.word	0x0000c2f0
        /*030c*/ 	.word	0x00000003
        /*0310*/ 	.word	0x00000000
        /*0314*/ 	.short	0x010a
        /*0316*/ 	.byte	0x3f
	.zero		1


	//   ....[38]....
        /*0318*/ 	.word	0x0000c350
        /*031c*/ 	.word	0x00000004
        /*0320*/ 	.word	0x00000000
        /*0324*/ 	.short	0x010a
        /*0326*/ 	.byte	0x3f
	.zero		1


	//   ....[39]....
        /*0328*/ 	.word	0x0000c3a0
        /*032c*/ 	.word	0x0000009f
        /*0330*/ 	.word	0x00000010
        /*0334*/ 	.short	0x010a
        /*0336*/ 	.byte	0x3f
	.zero		1


	//   ....[40]....
        /*0338*/ 	.word	0x0000c470
        /*033c*/ 	.word	0x0000000a
        /*0340*/ 	.word	0x00000030
        /*0344*/ 	.short	0x010a
        /*0346*/ 	.byte	0x3f
	.zero		1


	//   ....[41]....
        /*0348*/ 	.word	0x0000c540
        /*034c*/ 	.word	0x00000009
        /*0350*/ 	.word	0x00000000
        /*0354*/ 	.short	0x010a
        /*0356*/ 	.byte	0x3f
	.zero		1


	//   ....[42]....
        /*0358*/ 	.word	0x0000c590
        /*035c*/ 	.word	0x00000008
        /*0360*/ 	.word	0x00000000
        /*0364*/ 	.short	0x010a
        /*0366*/ 	.byte	0x3f
	.zero		1


	//   ....[43]....
        /*0368*/ 	.word	0x0000c5e0
        /*036c*/ 	.word	0x00000009
        /*0370*/ 	.word	0x00000000
        /*0374*/ 	.short	0x010a
        /*0376*/ 	.byte	0x3f
	.zero		1


	//   ....[44]....
        /*0378*/ 	.word	0x0000c630
        /*037c*/ 	.word	0x00000008
        /*0380*/ 	.word	0x00000000
        /*0384*/ 	.short	0x010a
        /*0386*/ 	.byte	0x3f
	.zero		1


	//   ....[45]....
        /*0388*/ 	.word	0x0000c680
        /*038c*/ 	.word	0x0000000b
        /*0390*/ 	.word	0x00000000
        /*0394*/ 	.short	0x010a
        /*0396*/ 	.byte	0x3f
	.zero		1


	//----- nvinfo : EIATTR_NUM_MBARRIERS
	.align		4
.L_37:
        /*0398*/ 	.byte	0x03, 0x38
        /*039a*/ 	.short	0x0012


	//----- nvinfo : EIATTR_EXIT_INSTR_OFFSETS
	.align		4
        /*039c*/ 	.byte	0x04, 0x1c
        /*039e*/ 	.short	(.L_39 - .L_38)


	//   ....[0]....
.L_38:
        /*03a0*/ 	.word	0x000011c0


	//   ....[1]....
        /*03a4*/ 	.word	0x00001220


	//   ....[2]....
        /*03a8*/ 	.word	0x0000af70


	//   ....[3]....
        /*03ac*/ 	.word	0x0000afa0


	//   ....[4]....
        /*03b0*/ 	.word	0x0000c290


	//----- nvinfo : EIATTR_MAX_THREADS
	.align		4
.L_39:
        /*03b4*/ 	.byte	0x04, 0x05
        /*03b6*/ 	.short	(.L_41 - .L_40)
.L_40:
        /*03b8*/ 	.word	0x00000180
        /*03bc*/ 	.word	0x00000001
        /*03c0*/ 	.word	0x00000001


	//----- nvinfo : EIATTR_CRS_STACK_SIZE
	.align		4
.L_41:
        /*03c4*/ 	.byte	0x04, 0x1e
        /*03c6*/ 	.short	(.L_43 - .L_42)
.L_42:
        /*03c8*/ 	.word	0x00000000


	//----- nvinfo : EIATTR_CBANK_PARAM_SIZE
	.align		4
.L_43:
        /*03cc*/ 	.byte	0x03, 0x19
        /*03ce*/ 	.short	0x0470


	//----- nvinfo : EIATTR_PARAM_CBANK
	.align		4
        /*03d0*/ 	.byte	0x04, 0x0a
        /*03d2*/ 	.short	(.L_45 - .L_44)
	.align		4
.L_44:
        /*03d4*/ 	.word	index@(.nv.constant0._ZN7cutlass13device_kernelINS_4gemm6kernel13GemmUniversalIN4cute5tupleIJiiiiEEENS1_10collective13CollectiveMmaINS1_34MainloopSm90TmaGmmaWarpSpecializedILi6ENS5_IJNS4_1CILi1EEESB_SB_EEENS1_32KernelTmaWarpSpecializedPingpongEEENS5_IJNSA_ILi64EEENSA_ILi256EEENSA_ILi128EEEEEENS_10tfloat32_tENS5_IJlSB_lEEESJ_SK_NS4_8TiledMMAINS4_8MMA_AtomIJNS4_4SM904GMMA30MMA_64x256x8_F32TF32TF32_SS_TNILNSO_7ScaleInE1ELSQ_1EEEEEENS4_6LayoutISC_NS5_IJNSA_ILi0EEESU_SU_EEEEENS5_IJNS4_10UnderscoreESX_SX_EEEEENS4_13SM90_TMA_LOADENS4_14ComposedLayoutINS4_7SwizzleILi3ELi4ELi3EEENS4_18smem_ptr_flag_bitsILi32EEENST_INS5_IJNSA_ILi8EEENSA_ILi32EEEEEENS5_IJS17_SB_EEEEEEEvNS4_8identityES10_S1B_vS1C_EENS_8epilogue10collective6detail29Sm90TmaWarpSpecializedAdapterINS1F_15DefaultEpilogueISJ_SK_SK_NS1E_6thread17LinearCombinationISJ_Li1EffLNS1J_9ScaleType4KindE0ELNS_15FloatRoundStyleE2ESJ_EENS1_15EpilogueDefaultEEEEEvvEEEEvNT_6ParamsE)
        /*03d8*/ 	.short	0x0210
        /*03da*/ 	.short	0x0470


	//----- nvinfo : EIATTR_SW_WAR
	.align		4
.L_45:
        /*03dc*/ 	.byte	0x04, 0x36
        /*03de*/ 	.short	(.L_47 - .L_46)
.L_46:
        /*03e0*/ 	.word	0x00000008
.L_47:


//--------------------- .nv.callgraph             --------------------------
	.section	.nv.callgraph,"",@"SHT_CUDA_CALLGRAPH"
	.align	4
	.sectionentsize	8
	.align		4
        /*0000*/ 	.word	0x00000000
	.align		4
        /*0004*/ 	.word	0xffffffff
	.align		4
        /*0008*/ 	.word	index@(_ZN7cutlass13device_kernelINS_4gemm6kernel13GemmUniversalIN4cute5tupleIJiiiiEEENS1_10collective13CollectiveMmaINS1_34MainloopSm90TmaGmmaWarpSpecializedILi6ENS5_IJNS4_1CILi1EEESB_SB_EEENS1_32KernelTmaWarpSpecializedPingpongEEENS5_IJNSA_ILi64EEENSA_ILi256EEENSA_ILi128EEEEEENS_10tfloat32_tENS5_IJlSB_lEEESJ_SK_NS4_8TiledMMAINS4_8MMA_AtomIJNS4_4SM904GMMA30MMA_64x256x8_F32TF32TF32_SS_TNILNSO_7ScaleInE1ELSQ_1EEEEEENS4_6LayoutISC_NS5_IJNSA_ILi0EEESU_SU_EEEEENS5_IJNS4_10UnderscoreESX_SX_EEEEENS4_13SM90_TMA_LOADENS4_14ComposedLayoutINS4_7SwizzleILi3ELi4ELi3EEENS4_18smem_ptr_flag_bitsILi32EEENST_INS5_IJNSA_ILi8EEENSA_ILi32EEEEEENS5_IJS17_SB_EEEEEEEvNS4_8identityES10_S1B_vS1C_EENS_8epilogue10collective6detail29Sm90TmaWarpSpecializedAdapterINS1F_15DefaultEpilogueISJ_SK_SK_NS1E_6thread17LinearCombinationISJ_Li1EffLNS1J_9ScaleType4KindE0ELNS_15FloatRoundStyleE2ESJ_EENS1_15EpilogueDefaultEEEEEvvEEEEvNT_6ParamsE)
	.align		4
        /*000c*/ 	.word	index@(__assertfail)
	.align		4
        /*0010*/ 	.word	0x00000000
	.align		4
        /*0014*/ 	.word	0xfffffffe
	.align		4
        /*0018*/ 	.word	0x00000000
	.align		4
        /*001c*/ 	.word	0xfffffffd
	.align		4
        /*0020*/ 	.word	0x00000000
	.align		4
        /*0024*/ 	.word	0xfffffffc


//--------------------- .nv.constant4             --------------------------
	.section	.nv.constant4,"a",@progbits
	.align	8
	.align		8
.nv.constant4:
        /*0000*/ 	.dword	__assertfail
	.align		8
        /*0008*/ 	.dword	__unnamed_1
	.align		8
        /*0010*/ 	.dword	_ZN40_INTERNAL_164886e9_4_k_cu_db156251_277294cuda3std3__45__cpo5beginE
	.align		8
        /*0018*/ 	.dword	_ZN40_INTERNAL_164886e9_4_k_cu_db156251_277294cuda3std3__45__cpo3endE
	.align		8
        /*0020*/ 	.dword	_ZN40_INTERNAL_164886e9_4_k_cu_db156251_277294cuda3std3__45__cpo6cbeginE
	.align		8
        /*0028*/ 	.dword	_ZN40_INTERNAL_164886e9_4_k_cu_db156251_277294cuda3std3__45__cpo4cendE
	.align		8
        /*0030*/ 	.dword	_ZN40_INTERNAL_164886e9_4_k_cu_db156251_277294cuda3std3__442_GLOBAL__N__164886e9_4_k_cu_db156251_277296ignoreE
	.align		8
        /*0038*/ 	.dword	_ZN40_INTERNAL_164886e9_4_k_cu_db156251_277294cuda3std3__419piecewise_constructE
	.align		8
        /*0040*/ 	.dword	_ZN40_INTERNAL_164886e9_4_k_cu_db156251_277294cuda3std3__48in_placeE
	.align		8
        /*0048*/ 	.dword	_ZN40_INTERNAL_164886e9_4_k_cu_db156251_277294cuda3std6ranges3__45__cpo4swapE
	.align		8
        /*0050*/ 	.dword	_ZN40_INTERNAL_164886e9_4_k_cu_db156251_277294cuda3std6ranges3__45__cpo9iter_moveE
	.align		8
        /*0058*/ 	.dword	_ZN40_INTERNAL_164886e9_4_k_cu_db156251_277294cute7productE
	.align		8
        /*0060*/ 	.dword	_ZN40_INTERNAL_164886e9_4_k_cu_db156251_277294cute1_E
	.align		8
        /*0068*/ 	.dword	$str$22
	.align		8
        /*0070*/ 	.dword	$str$23


//--------------------- .text._ZN7cutlass13device_kernelINS_4gemm6kernel13GemmUniversalIN4cute5tupleIJiiiiEEENS1_10collective13CollectiveMmaINS1_34MainloopSm90TmaGmmaWarpSpecializedILi6ENS5_IJNS4_1CILi1EEESB_SB_EEENS1_32KernelTmaWarpSpecializedPingpongEEENS5_IJNSA_ILi64EEENSA_ILi256EEENSA_ILi128EEEEEENS_10tfloat32_tENS5_IJlSB_lEEESJ_SK_NS4_8TiledMMAINS4_8MMA_AtomIJNS4_4SM904GMMA30MMA_64x256x8_F32TF32TF32_SS_TNILNSO_7ScaleInE1ELSQ_1EEEEEENS4_6LayoutISC_NS5_IJNSA_ILi0EEESU_SU_EEEEENS5_IJNS4_10UnderscoreESX_SX_EEEEENS4_13SM90_TMA_LOADENS4_14ComposedLayoutINS4_7SwizzleILi3ELi4ELi3EEENS4_18smem_ptr_flag_bitsILi32EEENST_INS5_IJNSA_ILi8EEENSA_ILi32EEEEEENS5_IJS17_SB_EEEEEEEvNS4_8identityES10_S1B_vS1C_EENS_8epilogue10collective6detail29Sm90TmaWarpSpecializedAdapterINS1F_15DefaultEpilogueISJ_SK_SK_NS1E_6thread17LinearCombinationISJ_Li1EffLNS1J_9ScaleType4KindE0ELNS_15FloatRoundStyleE2ESJ_EENS1_15EpilogueDefaultEEEEEvvEEEEvNT_6ParamsE --------------------------
	.section	.text._ZN7cutlass13device_kernelINS_4gemm6kernel13GemmUniversalIN4cute5tupleIJiiiiEEENS1_10collective13CollectiveMmaINS1_34MainloopSm90TmaGmmaWarpSpecializedILi6ENS5_IJNS4_1CILi1EEESB_SB_EEENS1_32KernelTmaWarpSpecializedPingpongEEENS5_IJNSA_ILi64EEENSA_ILi256EEENSA_ILi128EEEEEENS_10tfloat32_tENS5_IJlSB_lEEESJ_SK_NS4_8TiledMMAINS4_8MMA_AtomIJNS4_4SM904GMMA30MMA_64x256x8_F32TF32TF32_SS_TNILNSO_7ScaleInE1ELSQ_1EEEEEENS4_6LayoutISC_NS5_IJNSA_ILi0EEESU_SU_EEEEENS5_IJNS4_10UnderscoreESX_SX_EEEEENS4_13SM90_TMA_LOADENS4_14ComposedLayoutINS4_7SwizzleILi3ELi4ELi3EEENS4_18smem_ptr_flag_bitsILi32EEENST_INS5_IJNSA_ILi8EEENSA_ILi32EEEEEENS5_IJS17_SB_EEEEEEEvNS4_8identityES10_S1B_vS1C_EENS_8epilogue10collective6detail29Sm90TmaWarpSpecializedAdapterINS1F_15DefaultEpilogueISJ_SK_SK_NS1E_6thread17LinearCombinationISJ_Li1EffLNS1J_9ScaleType4KindE0ELNS_15FloatRoundStyleE2ESJ_EENS1_15EpilogueDefaultEEEEEvvEEEEvNT_6ParamsE,"ax",@progbits
	.align	128
.text._ZN7cutlass13device_kernelINS_4gemm6kernel13GemmUniversalIN4cute5tupleIJiiiiEEENS1_10collective13CollectiveMmaINS1_34MainloopSm90TmaGmmaWarpSpecializedILi6ENS5_IJNS4_1CILi1EEESB_SB_EEENS1_32KernelTmaWarpSpecializedPingpongEEENS5_IJNSA_ILi64EEENSA_ILi256EEENSA_ILi128EEEEEENS_10tfloat32_tENS5_IJlSB_lEEESJ_SK_NS4_8TiledMMAINS4_8MMA_AtomIJNS4_4SM904GMMA30MMA_64x256x8_F32TF32TF32_SS_TNILNSO_7ScaleInE1ELSQ_1EEEEEENS4_6LayoutISC_NS5_IJNSA_ILi0EEESU_SU_EEEEENS5_IJNS4_10UnderscoreESX_SX_EEEEENS4_13SM90_TMA_LOADENS4_14ComposedLayoutINS4_7SwizzleILi3ELi4ELi3EEENS4_18smem_ptr_flag_bitsILi32EEENST_INS5_IJNSA_ILi8EEENSA_ILi32EEEEEENS5_IJS17_SB_EEEEEEEvNS4_8identityES10_S1B_vS1C_EENS_8epilogue10collective6detail29Sm90TmaWarpSpecializedAdapterINS1F_15DefaultEpilogueISJ_SK_SK_NS1E_6thread17LinearCombinationISJ_Li1EffLNS1J_9ScaleType4KindE0ELNS_15FloatRoundStyleE2ESJ_EENS1_15EpilogueDefaultEEEEEvvEEEEvNT_6ParamsE:
        .type           _ZN7cutlass13device_kernelINS_4gemm6kernel13GemmUniversalIN4cute5tupleIJiiiiEEENS1_10collective13CollectiveMmaINS1_34MainloopSm90TmaGmmaWarpSpecializedILi6ENS5_IJNS4_1CILi1EEESB_SB_EEENS1_32KernelTmaWarpSpecializedPingpongEEENS5_IJNSA_ILi64EEENSA_ILi256EEENSA_ILi128EEEEEENS_10tfloat32_tENS5_IJlSB_lEEESJ_SK_NS4_8TiledMMAINS4_8MMA_AtomIJNS4_4SM904GMMA30MMA_64x256x8_F32TF32TF32_SS_TNILNSO_7ScaleInE1ELSQ_1EEEEEENS4_6LayoutISC_NS5_IJNSA_ILi0EEESU_SU_EEEEENS5_IJNS4_10UnderscoreESX_SX_EEEEENS4_13SM90_TMA_LOADENS4_14ComposedLayoutINS4_7SwizzleILi3ELi4ELi3EEENS4_18smem_ptr_flag_bitsILi32EEENST_INS5_IJNSA_ILi8EEENSA_ILi32EEEEEENS5_IJS17_SB_EEEEEEEvNS4_8identityES10_S1B_vS1C_EENS_8epilogue10collective6detail29Sm90TmaWarpSpecializedAdapterINS1F_15DefaultEpilogueISJ_SK_SK_NS1E_6thread17LinearCombinationISJ_Li1EffLNS1J_9ScaleType4KindE0ELNS_15FloatRoundStyleE2ESJ_EENS1_15EpilogueDefaultEEEEEvvEEEEvNT_6ParamsE,@function
        .size           _ZN7cutlass13device_kernelINS_4gemm6kernel13GemmUniversalIN4cute5tupleIJiiiiEEENS1_10collective13CollectiveMmaINS1_34MainloopSm90TmaGmmaWarpSpecializedILi6ENS5_IJNS4_1CILi1EEESB_SB_EEENS1_32KernelTmaWarpSpecializedPingpongEEENS5_IJNSA_ILi64EEENSA_ILi256EEENSA_ILi128EEEEEENS_10tfloat32_tENS5_IJlSB_lEEESJ_SK_NS4_8TiledMMAINS4_8MMA_AtomIJNS4_4SM904GMMA30MMA_64x256x8_F32TF32TF32_SS_TNILNSO_7ScaleInE1ELSQ_1EEEEEENS4_6LayoutISC_NS5_IJNSA_ILi0EEESU_SU_EEEEENS5_IJNS4_10UnderscoreESX_SX_EEEEENS4_13SM90_TMA_LOADENS4_14ComposedLayoutINS4_7SwizzleILi3ELi4ELi3EEENS4_18smem_ptr_flag_bitsILi32EEENST_INS5_IJNSA_ILi8EEENSA_ILi32EEEEEENS5_IJS17_SB_EEEEEEEvNS4_8identityES10_S1B_vS1C_EENS_8epilogue10collective6detail29Sm90TmaWarpSpecializedAdapterINS1F_15DefaultEpilogueISJ_SK_SK_NS1E_6thread17LinearCombinationISJ_Li1EffLNS1J_9ScaleType4KindE0ELNS_15FloatRoundStyleE2ESJ_EENS1_15EpilogueDefaultEEEEEvvEEEEvNT_6ParamsE,(.L_x_329 - _ZN7cutlass13device_kernelINS_4gemm6kernel13GemmUniversalIN4cute5tupleIJiiiiEEENS1_10collective13CollectiveMmaINS1_34MainloopSm90TmaGmmaWarpSpecializedILi6ENS5_IJNS4_1CILi1EEESB_SB_EEENS1_32KernelTmaWarpSpecializedPingpongEEENS5_IJNSA_ILi64EEENSA_ILi256EEENSA_ILi128EEEEEENS_10tfloat32_tENS5_IJlSB_lEEESJ_SK_NS4_8TiledMMAINS4_8MMA_AtomIJNS4_4SM904GMMA30MMA_64x256x8_F32TF32TF32_SS_TNILNSO_7ScaleInE1ELSQ_1EEEEEENS4_6LayoutISC_NS5_IJNSA_ILi0EEESU_SU_EEEEENS5_IJNS4_10UnderscoreESX_SX_EEEEENS4_13SM90_TMA_LOADENS4_14ComposedLayoutINS4_7SwizzleILi3ELi4ELi3EEENS4_18smem_ptr_flag_bitsILi32EEENST_INS5_IJNSA_ILi8EEENSA_ILi32EEEEEENS5_IJS17_SB_EEEEEEEvNS4_8identityES10_S1B_vS1C_EENS_8epilogue10collective6detail29Sm90TmaWarpSpecializedAdapterINS1F_15DefaultEpilogueISJ_SK_SK_NS1E_6thread17LinearCombinationISJ_Li1EffLNS1J_9ScaleType4KindE0ELNS_15FloatRoundStyleE2ESJ_EENS1_15EpilogueDefaultEEEEEvvEEEEvNT_6ParamsE)
        .other          _ZN7cutlass13device_kernelINS_4gemm6kernel13GemmUniversalIN4cute5tupleIJiiiiEEENS1_10collective13CollectiveMmaINS1_34MainloopSm90TmaGmmaWarpSpecializedILi6ENS5_IJNS4_1CILi1EEESB_SB_EEENS1_32KernelTmaWarpSpecializedPingpongEEENS5_IJNSA_ILi64EEENSA_ILi256EEENSA_ILi128EEEEEENS_10tfloat32_tENS5_IJlSB_lEEESJ_SK_NS4_8TiledMMAINS4_8MMA_AtomIJNS4_4SM904GMMA30MMA_64x256x8_F32TF32TF32_SS_TNILNSO_7ScaleInE1ELSQ_1EEEEEENS4_6LayoutISC_NS5_IJNSA_ILi0EEESU_SU_EEEEENS5_IJNS4_10UnderscoreESX_SX_EEEEENS4_13SM90_TMA_LOADENS4_14ComposedLayoutINS4_7SwizzleILi3ELi4ELi3EEENS4_18smem_ptr_flag_bitsILi32EEENST_INS5_IJNSA_ILi8EEENSA_ILi32EEEEEENS5_IJS17_SB_EEEEEEEvNS4_8identityES10_S1B_vS1C_EENS_8epilogue10collective6detail29Sm90TmaWarpSpecializedAdapterINS1F_15DefaultEpilogueISJ_SK_SK_NS1E_6thread17LinearCombinationISJ_Li1EffLNS1J_9ScaleType4KindE0ELNS_15FloatRoundStyleE2ESJ_EENS1_15EpilogueDefaultEEEEEvvEEEEvNT_6ParamsE,@"STO_CUDA_ENTRY STV_DEFAULT"
_ZN7cutlass13device_kernelINS_4gemm6kernel13GemmUniversalIN4cute5tupleIJiiiiEEENS1_10collective13CollectiveMmaINS1_34MainloopSm90TmaGmmaWarpSpecializedILi6ENS5_IJNS4_1CILi1EEESB_SB_EEENS1_32KernelTmaWarpSpecializedPingpongEEENS5_IJNSA_ILi64EEENSA_ILi256EEENSA_ILi128EEEEEENS_10tfloat32_tENS5_IJlSB_lEEESJ_SK_NS4_8TiledMMAINS4_8MMA_AtomIJNS4_4SM904GMMA30MMA_64x256x8_F32TF32TF32_SS_TNILNSO_7ScaleInE1ELSQ_1EEEEEENS4_6LayoutISC_NS5_IJNSA_ILi0EEESU_SU_EEEEENS5_IJNS4_10UnderscoreESX_SX_EEEEENS4_13SM90_TMA_LOADENS4_14ComposedLayoutINS4_7SwizzleILi3ELi4ELi3EEENS4_18smem_ptr_flag_bitsILi32EEENST_INS5_IJNSA_ILi8EEENSA_ILi32EEEEEENS5_IJS17_SB_EEEEEEEvNS4_8identityES10_S1B_vS1C_EENS_8epilogue10collective6detail29Sm90TmaWarpSpecializedAdapterINS1F_15DefaultEpilogueISJ_SK_SK_NS1E_6thread17LinearCombinationISJ_Li1EffLNS1J_9ScaleType4KindE0ELNS_15FloatRoundStyleE2ESJ_EENS1_15EpilogueDefaultEEEEEvvEEEEvNT_6ParamsE:
[----:B------:R-:W0:Y:S02]  /*0000*/  LDC R1, c[0x0][0x28] ;  /* 0x00000a00ff017b82 */ /* 0x000e240000000800 */
[----:B0-----:R-:W-:Y:S01]  /*0010*/  VIADD R1, R1, 0xfffffff8 ;  /* 0xfffffff801017836 */ /* 0x001fe20000000000 */
[----:B------:R-:W0:Y:S01]  /*0020*/  S2R R4, SR_TID.X ;  /* 0x0000000000047919 */ /* 0x000e220000002100 */
[----:B------:R-:W-:Y:S01]  /*0030*/  ELECT P0, URZ, PT ;  /* 0x00000000003f782f */ /* 0x000fe20003800000 */
[----:B------:R-:W-:Y:S01]  /*0040*/  BSSY B0, `(.L_x_0) ;  /* 0x000000f000007945 */ /* 0x000fe20003800000 */
[--C-:B0-----:R-:W-:Y:S02]  /*0050*/  SHF.R.U32.HI R0, RZ, 0x5, R4.reuse ;  /* 0x00000005ff007819 */ /* 0x101fe40000011604 */
[----:B------:R-:W-:-:S03]  /*0060*/  SHF.R.U32.HI R5, RZ, 0x7, R4 ;  /* 0x00000007ff057819 */ /* 0x000fc60000011604 */
[----:B------:R-:W0:Y:S04]  /*0070*/  SHFL.IDX PT, R2, R0, RZ, 0x1f ;  /* 0x00001fff00027589 */ /* 0x000e2800000e0000 */
[----:B------:R1:W2:Y:S01]  /*0080*/  SHFL.IDX PT, R8, R5, RZ, 0x1f ;  /* 0x00001fff05087589 */ /* 0x0002a200000e0000 */
[----:B0-----:R-:W-:-:S13]  /*0090*/  ISETP.NE.OR P0, PT, R2, RZ, !P0 ;  /* 0x000000ff0200720c */ /* 0x001fda0004705670 */
[----:B-12---:R-:W-:Y:S05]  /*00a0*/  @P0 BRA `(.L_x_1) ;  /* 0x0000000000200947 */ /* 0x006fea0003800000 */
[----:B------:R-:W-:Y:S02]  /*00b0*/  ULDC.64 UR4, c[0x0][0x198] ;  /* 0x0000660000047ab9 */ /* 0x000fe40000000a00 */
[----:B------:R-:W-:Y:S02]  /*00c0*/  UIADD3 UR6, UP0, UR4, 0xf0, URZ ;  /* 0x000000f004067890 */ /* 0x000fe4000ff1e03f */
[----:B------:R-:W-:Y:S02]  /*00d0*/  UIADD3 UR4, UP1, UR4, 0x1f0, URZ ;  /* 0x000001f004047890 */ /* 0x000fe4000ff3e03f */
[----:B------:R-:W-:Y:S02]  /*00e0*/  UIADD3.X UR7, URZ, UR5, URZ, UP0, !UPT ;  /* 0x000000053f077290 */ /* 0x000fe400087fe43f */
[----:B------:R-:W-:-:S07]  /*00f0*/  UIADD3.X UR5, URZ, UR5, URZ, UP1, !UPT ;  /* 0x000000053f057290 */ /* 0x000fce0008ffe43f */
[----:B------:R0:W-:Y:S02]  /*0100*/  UTMACCTL.PF [UR6] ;  /* 0x00000000060079b9 */ /* 0x0001e40008040000 */
[----:B------:R0:W-:Y:S02]  /*0110*/  UTMACCTL.PF [UR4] ;  /* 0x00000000040079b9 */ /* 0x0001e40008040000 */
[----:B0-----:R-:W-:Y:S01]  /*0120*/  NOP ;  /* 0x0000000000007918 */ /* 0x001fe20000000000 */
.L_x_1:
[----:B------:R-:W-:Y:S05]  /*0130*/  BSYNC B0 ;  /* 0x0000000000007941 */ /* 0x000fea0003800000 */
.L_x_0:
[----:B------:R-:W0:Y:S02]  /*0140*/  SHFL.IDX PT, R3, R0, RZ, 0x1f ;  /* 0x00001fff00037589 */ /* 0x000e2400000e0000 */
[----:B0-----:R-:W-:-:S13]  /*0150*/  ISETP.NE.AND P0, PT, R3, RZ, PT ;  /* 0x000000ff0300720c */ /* 0x001fda0003f05270 */
[----:B------:R-:W-:Y:S05]  /*0160*/  @P0 BRA `(.L_x_2) ;  /* 0x0000000000680947 */ /* 0x000fea0003800000 */
[----:B------:R-:W0:Y:S01]  /*0170*/  S2UR UR8, SR_CgaCtaId ;  /* 0x00000000000879c3 */ /* 0x000e220000008800 */
[----:B------:R-:W-:Y:S01]  /*0180*/  UMOV UR4, 0x400 ;  /* 0x0000040000047882 */ /* 0x000fe20000000000 */
[----:B------:R-:W-:Y:S01]  /*0190*/  UMOV UR5, 0x1 ;  /* 0x0000000100057882 */ /* 0x000fe20000000000 */
[----:B------:R-:W-:Y:S01]  /*01a0*/  UMOV UR6, 0x80 ;  /* 0x0000008000067882 */ /* 0x000fe20000000000 */
[----:B------:R-:W-:Y:S01]  /*01b0*/  ELECT P0, URZ, PT ;  /* 0x00000000003f782f */ /* 0x000fe20003800000 */
[----:B------:R-:W-:-:S04]  /*01c0*/  UIADD3 UR6, -UR6, 0x100000, URZ ;  /* 0x0010000006067890 */ /* 0x000fc8000fffe13f */
[----:B------:R-:W-:Y:S02]  /*01d0*/  USHF.L.U32 UR7, UR6, 0xb, URZ ;  /* 0x0000000b06077899 */ /* 0x000fe4000800063f */
[----:B------:R-:W-:Y:S02]  /*01e0*/  USHF.L.U32 UR6, UR6, 0x1, URZ ;  /* 0x0000000106067899 */ /* 0x000fe4000800063f */
[----:B0-----:R-:W-:Y:S02]  /*01f0*/  ULEA UR8, UR8, UR4, 0x18 ;  /* 0x0000000408087291 */ /* 0x001fe4000f8ec03f */
[----:B------:R-:W-:-:S04]  /*0200*/  UIADD3 UR4, -UR5, 0x100000, URZ ;  /* 0x0010000005047890 */ /* 0x000fc8000fffe13f */
[----:B------:R-:W-:Y:S02]  /*0210*/  USHF.L.U32 UR5, UR4, 0xb, URZ ;  /* 0x0000000b04057899 */ /* 0x000fe4000800063f */
[----:B------:R-:W-:Y:S01]  /*0220*/  USHF.L.U32 UR4, UR4, 0x1, URZ ;  /* 0x0000000104047899 */ /* 0x000fe2000800063f */
[----:B------:R-:W0:Y:S11]  /*0230*/  FENCE.VIEW.ASYNC.S ;  /* 0x00000000000073c6 */ /* 0x000e360000000000 */
[----:B0-----:R0:W1:Y:S01]  /*0240*/  SYNCS.EXCH.64 URZ, [UR8], UR4 ;  /* 0x00000004083f75b2 */ /* 0x0010620008000100 */
[----:B------:R0:W2:Y:S01]  /*0250*/  SYNCS.EXCH.64 URZ, [UR8+0x30], UR6 ;  /* 0x00003006083f75b2 */ /* 0x0000a20008000100 */
[----:B------:R0:W3:Y:S01]  /*0260*/  SYNCS.EXCH.64 URZ, [UR8+0x8], UR4 ;  /* 0x00000804083f75b2 */ /* 0x0000e20008000100 */
[----:B------:R0:W4:Y:S01]  /*0270*/  SYNCS.EXCH.64 URZ, [UR8+0x38], UR6 ;  /* 0x00003806083f75b2 */ /* 0x0001220008000100 */
[----:B------:R0:W0:Y:S01]  /*0280*/  SYNCS.EXCH.64 URZ, [UR8+0x10], UR4 ;  /* 0x00001004083f75b2 */ /* 0x0000220008000100 */
[----:B------:R0:W0:Y:S01]  /*0290*/  SYNCS.EXCH.64 URZ, [UR8+0x40], UR6 ;  /* 0x00004006083f75b2 */ /* 0x0000220008000100 */
[----:B------:R0:W0:Y:S01]  /*02a0*/  SYNCS.EXCH.64 URZ, [UR8+0x18], UR4 ;  /* 0x00001804083f75b2 */ /* 0x0000220008000100 */
[----:B------:R0:W0:Y:S01]  /*02b0*/  SYNCS.EXCH.64 URZ, [UR8+0x48], UR6 ;  /* 0x00004806083f75b2 */ /* 0x0000220008000100 */
[----:B------:R0:W0:Y:S01]  /*02c0*/  SYNCS.EXCH.64 URZ, [UR8+0x20], UR4 ;  /* 0x00002004083f75b2 */ /* 0x0000220008000100 */
[----:B------:R0:W0:Y:S01]  /*02d0*/  SYNCS.EXCH.64 URZ, [UR8+0x50], UR6 ;  /* 0x00005006083f75b2 */ /* 0x0000220008000100 */
[----:B------:R0:W0:Y:S01]  /*02e0*/  SYNCS.EXCH.64 URZ, [UR8+0x28], UR4 ;  /* 0x00002804083f75b2 */ /* 0x0000220008000100 */
[----:B------:R0:W0:Y:S01]  /*02f0*/  SYNCS.EXCH.64 URZ, [UR8+0x58], UR6 ;  /* 0x00005806083f75b2 */ /* 0x0000220008000100 */
[----:B------:R-:W-:Y:S01]  /*0300*/  NOP ;  /* 0x0000000000007918 */ /* 0x000fe20000000000 */
.L_x_2:
[----:B------:R-:W5:Y:S01]  /*0310*/  SHFL.IDX PT, R6, R0, RZ, 0x1f ;  /* 0x00001fff00067589 */ /* 0x000f6200000e0000 */
[----:B------:R-:W-:Y:S01]  /*0320*/  ELECT P0, URZ, PT ;  /* 0x00000000003f782f */ /* 0x000fe20003800000 */
[----:B------:R-:W-:Y:S01]  /*0330*/  NOP ;  /* 0x0000000000007918 */ /* 0x000fe20000000000 */
[----:B------:R-:W-:Y:S01]  /*0340*/  ELECT P1, URZ, PT ;  /* 0x00000000003f782f */ /* 0x000fe20003820000 */
[----:B------:R-:W1:Y:S01]  /*0350*/  SHFL.IDX PT, R3, R0, RZ, 0x1f ;  /* 0x00001fff00037589 */ /* 0x000e6200000e0000 */
[----:B0-----:R-:W-:Y:S01]  /*0360*/  UMOV UR4, 0x20 ;  /* 0x0000002000047882 */ /* 0x001fe20000000000 */
[----:B------:R-:W-:Y:S01]  /*0370*/  UMOV UR11, 0x80 ;  /* 0x00000080000b7882 */ /* 0x000fe20000000000 */
[----:B------:R-:W-:Y:S01]  /*0380*/  NOP ;  /* 0x0000000000007918 */ /* 0x000fe20000000000 */
[C---:B------:R-:W-:Y:S01]  /*0390*/  VIADD R33, R8.reuse, 0xffffffff ;  /* 0xffffffff08217836 */ /* 0x040fe20000000000 */
[----:B------:R-:W0:Y:S01]  /*03a0*/  SHFL.IDX PT, R5, R5, RZ, 0x1f ;  /* 0x00001fff05057589 */ /* 0x000e2200000e0000 */
[----:B------:R-:W-:Y:S01]  /*03b0*/  ULDC.64 UR38, c[0x0][0x208] ;  /* 0x0000820000267ab9 */ /* 0x000fe20000000a00 */
[----:B------:R-:W-:-:S02]  /*03c0*/  ISETP.NE.AND P2, PT, R8, RZ, PT ;  /* 0x000000ff0800720c */ /* 0x000fc40003f45270 */
[----:B------:R-:W-:Y:S02]  /*03d0*/  ISETP.GE.U32.AND P3, PT, R33, 0x2, PT ;  /* 0x000000022100780c */ /* 0x000fe40003f66070 */
[----:B-----5:R-:W-:Y:S02]  /*03e0*/  ISETP.NE.OR P0, PT, R6, RZ, !P0 ;  /* 0x000000ff0600720c */ /* 0x020fe40004705670 */
[----:B-1----:R-:W-:Y:S02]  /*03f0*/  ISETP.NE.OR P1, PT, R3, RZ, !P1 ;  /* 0x000000ff0300720c */ /* 0x002fe40004f25670 */
[----:B------:R-:W-:-:S04]  /*0400*/  SHF.R.S32.HI R3, RZ, 0x1f, R2 ;  /* 0x0000001fff037819 */ /* 0x000fc80000011402 */
[----:B------:R-:W-:-:S05]  /*0410*/  LEA.HI R3, R3, R2, RZ, 0x2 ;  /* 0x0000000203037211 */ /* 0x000fca00078f10ff */
[----:B------:R-:W-:Y:S01]  /*0420*/  VOTEU.ALL UP0, P0 ;  /* 0x00000000003f7886 */ /* 0x000fe20000000000 */
[----:B------:R-:W-:Y:S01]  /*0430*/  LOP3.LUT R3, R3, 0xfffffffc, RZ, 0xc0, !PT ;  /* 0xfffffffc03037812 */ /* 0x000fe200078ec0ff */
[----:B------:R-:W-:-:S03]  /*0440*/  VOTEU.ALL UP1, P1 ;  /* 0x00000000003f7886 */ /* 0x000fc60000820000 */
[----:B------:R-:W1:Y:S01]  /*0450*/  @!UP0 S2UR UR7, SR_CgaCtaId ;  /* 0x00000000000789c3 */ /* 0x000e620000008800 */
[----:B------:R-:W-:Y:S01]  /*0460*/  @!UP0 UMOV UR6, 0x400 ;  /* 0x0000040000068882 */ /* 0x000fe20000000000 */
[----:B------:R-:W-:-:S04]  /*0470*/  @!UP0 UIADD3 UR4, -UR4, 0x100000, URZ ;  /* 0x0010000004048890 */ /* 0x000fc8000fffe13f */
[----:B------:R-:W-:Y:S02]  /*0480*/  @!UP0 USHF.L.U32 UR5, UR4, 0xb, URZ ;  /* 0x0000000b04058899 */ /* 0x000fe4000800063f */
[----:B------:R-:W-:Y:S01]  /*0490*/  @!UP0 USHF.L.U32 UR4, UR4, 0x1, URZ ;  /* 0x0000000104048899 */ /* 0x000fe2000800063f */
[----:B------:R-:W-:Y:S01]  /*04a0*/  IMAD.IADD R0, R2, 0x1, -R3 ;  /* 0x0000000102007824 */ /* 0x000fe200078e0a03 */
[----:B------:R-:W-:Y:S01]  /*04b0*/  @!UP1 UMOV UR9, 0x400 ;  /* 0x0000040000099882 */ /* 0x000fe20000000000 */
[----:B------:R-:W-:Y:S01]  /*04c0*/  VOTEU.ALL UP2, P1 ;  /* 0x00000000003f7886 */ /* 0x000fe20000840000 */
[----:B------:R-:W-:Y:S01]  /*04d0*/  VOTEU.ALL UP3, P1 ;  /* 0x00000000003f7886 */ /* 0x000fe20000860000 */
[----:B------:R-:W-:Y:S01]  /*04e0*/  VOTEU.ALL UP4, P1 ;  /* 0x00000000003f7886 */ /* 0x000fe20000880000 */
[----:B------:R-:W5:Y:S01]  /*04f0*/  @!UP1 S2UR UR10, SR_CgaCtaId ;  /* 0x00000000000a99c3 */ /* 0x000f620000008800 */
[----:B------:R-:W-:Y:S01]  /*0500*/  VOTEU.ALL UP5, P1 ;  /* 0x00000000003f7886 */ /* 0x000fe200008a0000 */
[----:B------:R-:W-:-:S04]  /*0510*/  SHF.R.S32.HI R3, RZ, 0x1f, R4 ;  /* 0x0000001fff037819 */ /* 0x000fc80000011404 */
[----:B------:R-:W-:-:S04]  /*0520*/  LEA.HI R3, R3, R4, RZ, 0x7 ;  /* 0x0000000403037211 */ /* 0x000fc800078f38ff */
[----:B------:R-:W-:-:S05]  /*0530*/  LOP3.LUT R3, R3, 0xffffff80, RZ, 0xc0, !PT ;  /* 0xffffff8003037812 */ /* 0x000fca00078ec0ff */
[----:B------:R-:W-:Y:S01]  /*0540*/  IMAD.IADD R3, R4, 0x1, -R3 ;  /* 0x0000000104037824 */ /* 0x000fe200078e0a03 */
[----:B-1----:R-:W-:Y:S02]  /*0550*/  @!UP0 ULEA UR8, UR7, UR6, 0x18 ;  /* 0x0000000607088291 */ /* 0x002fe4000f8ec03f */
[----:B------:R-:W-:-:S04]  /*0560*/  @!UP1 UIADD3 UR6, -UR11, 0x100000, URZ ;  /* 0x001000000b069890 */ /* 0x000fc8000fffe13f */
[----:B------:R-:W-:Y:S02]  /*0570*/  @!UP1 USHF.L.U32 UR7, UR6, 0xb, URZ ;  /* 0x0000000b06079899 */ /* 0x000fe4000800063f */
[----:B------:R-:W-:Y:S01]  /*0580*/  @!UP1 USHF.L.U32 UR6, UR6, 0x1, URZ ;  /* 0x0000000106069899 */ /* 0x000fe2000800063f */
[----:B------:R-:W-:Y:S01]  /*0590*/  VOTEU.ALL UP0, P0 ;  /* 0x00000000003f7886 */ /* 0x000fe20000000000 */
[----:B-----5:R-:W-:Y:S01]  /*05a0*/  @!UP1 ULEA UR9, UR10, UR9, 0x18 ;  /* 0x000000090a099291 */ /* 0x020fe2000f8ec03f */
[----:B------:R-:W-:Y:S02]  /*05b0*/  VOTEU.ALL UP1, P0 ;  /* 0x00000000003f7886 */ /* 0x000fe40000020000 */
[----:B------:R-:W-:Y:S01]  /*05c0*/  ULDC.64 UR10, c[0x0][0x598] ;  /* 0x00016600000a7ab9 */ /* 0x000fe20000000a00 */
[----:B------:R-:W-:Y:S01]  /*05d0*/  ISETP.NE.AND P0, PT, R0, 0x3, PT ;  /* 0x000000030000780c */ /* 0x000fe20003f05270 */
[----:B------:R-:W1:Y:S02]  /*05e0*/  FENCE.VIEW.ASYNC.S ;  /* 0x00000000000073c6 */ /* 0x000e640000000000 */
[----:B-1----:R1:W2:Y:S01]  /*05f0*/  @!UP0 SYNCS.EXCH.64 URZ, [UR8+0x90], UR4 ;  /* 0x00009004083f85b2 */ /* 0x0022a20008000100 */
[----:B------:R-:W-:-:S02]  /*0600*/  ISETP.NE.U32.AND P1, PT, RZ, UR10, PT ;  /* 0x0000000aff007c0c */ /* 0x000fc4000bf25070 */
[----:B------:R-:W-:Y:S02]  /*0610*/  ISETP.EQ.OR P0, PT, R0, RZ, !P0 ;  /* 0x000000ff0000720c */ /* 0x000fe40004702670 */
[----:B------:R-:W-:Y:S02]  /*0620*/  ISETP.NE.AND.EX P1, PT, RZ, UR11, PT, P1 ;  /* 0x0000000bff007c0c */ /* 0x000fe4000bf25310 */
[----:B------:R-:W-:-:S04]  /*0630*/  ISETP.EQ.AND P0, PT, R8, RZ, P0 ;  /* 0x000000ff0800720c */ /* 0x000fc80000702270 */
[----:B------:R-:W-:-:S04]  /*0640*/  SEL R16, RZ, 0x1, !P0 ;  /* 0x00000001ff107807 */ /* 0x000fc80004000000 */
[----:B------:R-:W-:Y:S01]  /*0650*/  SEL R16, R16, 0x2, P3 ;  /* 0x0000000210107807 */ /* 0x000fe20001800000 */
[----:B------:R1:W2:Y:S01]  /*0660*/  @!UP1 SYNCS.EXCH.64 URZ, [UR8+0x98], UR4 ;  /* 0x00009804083f95b2 */ /* 0x0002a20008000100 */
[----:B------:R-:W-:Y:S01]  /*0670*/  NOP ;  /* 0x0000000000007918 */ /* 0x000fe20000000000 */
[----:B------:R1:W2:Y:S01]  /*0680*/  @!UP2 SYNCS.EXCH.64 URZ, [UR9+0x70], UR6 ;  /* 0x00007006093fa5b2 */ /* 0x0002a20008000100 */
[----:B------:R1:W2:Y:S01]  /*0690*/  @!UP3 SYNCS.EXCH.64 URZ, [UR9+0x78], UR6 ;  /* 0x00007806093fb5b2 */ /* 0x0002a20008000100 */
[----:B------:R1:W2:Y:S01]  /*06a0*/  @!UP4 SYNCS.EXCH.64 URZ, [UR9+0x80], UR6 ;  /* 0x00008006093fc5b2 */ /* 0x0002a20008000100 */
[----:B------:R1:W2:Y:S01]  /*06b0*/  @!UP5 SYNCS.EXCH.64 URZ, [UR9+0x88], UR6 ;  /* 0x00008806093fd5b2 */ /* 0x0002a20008000100 */
[----:B------:R-:W-:Y:S01]  /*06c0*/  NOP ;  /* 0x0000000000007918 */ /* 0x000fe20000000000 */
[----:B--234-:R-:W-:Y:S06]  /*06d0*/  BAR.SYNC.DEFER_BLOCKING 0x0 ;  /* 0x0000000000007b1d */ /* 0x01cfec0000010000 */
[----:B01----:R-:W-:Y:S05]  /*06e0*/  @!P1 BRA `(.L_x_3) ;  /* 0x00000000001c9947 */ /* 0x003fea0003800000 */
[----:B------:R-:W0:Y:S02]  /*06f0*/  LDC.64 R6, c[0x0][0x598] ;  /* 0x00016600ff067b82 */ /* 0x000e240000000a00 */
[----:B0-----:R-:W2:Y:S02]  /*0700*/  LDG.E.64 R6, desc[UR38][R6.64] ;  /* 0x0000002606067981 */ /* 0x001ea4000c1e1b00 */
[----:B--2---:R-:W-:-:S04]  /*0710*/  ISETP.NE.U32.AND P0, PT, R6, RZ, PT ;  /* 0x000000ff0600720c */ /* 0x004fc80003f05070 */
[----:B------:R-:W-:-:S13]  /*0720*/  ISETP.NE.AND.EX P0, PT, R7, RZ, PT, P0 ;  /* 0x000000ff0700720c */ /* 0x000fda0003f05300 */
[----:B------:R-:W-:Y:S05]  /*0730*/  @!P0 BRA `(.L_x_3) ;  /* 0x0000000000088947 */ /* 0x000fea0003800000 */
[----:B------:R1:W5:Y:S01]  /*0740*/  LD.E R153, desc[UR38][R6.64] ;  /* 0x0000002606997980 */ /* 0x000362000c101900 */
[----:B------:R-:W-:Y:S05]  /*0750*/  BRA `(.L_x_4) ;  /* 0x0000000000247947 */ /* 0x000fea0003800000 */
.L_x_3:
[----:B------:R-:W-:Y:S02]  /*0760*/  ULDC.64 UR4, c[0x0][0x588] ;  /* 0x0001620000047ab9 */ /* 0x000fe40000000a00 */
[----:B------:R-:W-:-:S04]  /*0770*/  ISETP.NE.U32.AND P0, PT, RZ, UR4, PT ;  /* 0x00000004ff007c0c */ /* 0x000fc8000bf05070 */
[----:B------:R-:W-:-:S13]  /*0780*/  ISETP.NE.AND.EX P0, PT, RZ, UR5, PT, P0 ;  /* 0x00000005ff007c0c */ /* 0x000fda000bf05300 */
[----:B------:R-:W-:Y:S05]  /*0790*/  @!P0 BRA `(.L_x_5) ;  /* 0x00000000000c8947 */ /* 0x000fea0003800000 */
[----:B------:R-:W0:Y:S02]  /*07a0*/  LDC.64 R6, c[0x0][0x588] ;  /* 0x00016200ff067b82 */ /* 0x000e240000000a00 */
[----:B0-----:R0:W5:Y:S01]  /*07b0*/  LDG.E R153, desc[UR38][R6.64] ;  /* 0x0000002606997981 */ /* 0x001162000c1e1900 */
[----:B------:R-:W-:Y:S05]  /*07c0*/  BRA `(.L_x_4) ;  /* 0x0000000000087947 */ /* 0x000fea0003800000 */
.L_x_5:
[----:B------:R-:W-:Y:S02]  /*07d0*/  ULDC UR4, c[0x0][0x580] ;  /* 0x0001600000047ab9 */ /* 0x000fe40000000800 */
[----:B------:R-:W-:-:S07]  /*07e0*/  IMAD.U32 R153, RZ, RZ, UR4 ;  /* 0x00000004ff997e24 */ /* 0x000fce000f8e00ff */
.L_x_4:
[----:B------:R-:W-:Y:S02]  /*07f0*/  ULDC.64 UR4, c[0x0][0x5a0] ;  /* 0x0001680000047ab9 */ /* 0x000fe40000000a00 */
[----:B------:R-:W-:-:S04]  /*0800*/  ISETP.NE.U32.AND P0, PT, RZ, UR4, PT ;  /* 0x00000004ff007c0c */ /* 0x000fc8000bf05070 */
[----:B------:R-:W-:-:S13]  /*0810*/  ISETP.NE.AND.EX P0, PT, RZ, UR5, PT, P0 ;  /* 0x00000005ff007c0c */ /* 0x000fda000bf05300 */
[----:B------:R-:W-:Y:S05]  /*0820*/  @!P0 BRA `(.L_x_6) ;  /* 0x00000000001c8947 */ /* 0x000fea0003800000 */
[----:B01----:R-:W0:Y:S02]  /*0830*/  LDC.64 R6, c[0x0][0x5a0] ;  /* 0x00016800ff067b82 */ /* 0x003e240000000a00 */
[----:B0-----:R-:W2:Y:S02]  /*0840*/  LDG.E.64 R6, desc[UR38][R6.64] ;  /* 0x0000002606067981 */ /* 0x001ea4000c1e1b00 */
[----:B--2---:R-:W-:-:S04]  /*0850*/  ISETP.NE.U32.AND P0, PT, R6, RZ, PT ;  /* 0x000000ff0600720c */ /* 0x004fc80003f05070 */
[----:B------:R-:W-:-:S13]  /*0860*/  ISETP.NE.AND.EX P0, PT, R7, RZ, PT, P0 ;  /* 0x000000ff0700720c */ /* 0x000fda0003f05300 */
[----:B------:R-:W-:Y:S05]  /*0870*/  @!P0 BRA `(.L_x_6) ;  /* 0x0000000000088947 */ /* 0x000fea0003800000 */
[----:B------:R3:W5:Y:S01]  /*0880*/  LD.E R152, desc[UR38][R6.64] ;  /* 0x0000002606987980 */ /* 0x000762000c101900 */
[----:B------:R-:W-:Y:S05]  /*0890*/  BRA `(.L_x_7) ;  /* 0x0000000000247947 */ /* 0x000fea0003800000 */
.L_x_6:
[----:B------:R-:W-:Y:S02]  /*08a0*/  ULDC.64 UR4, c[0x0][0x590] ;  /* 0x0001640000047ab9 */ /* 0x000fe40000000a00 */
[----:B------:R-:W-:-:S04]  /*08b0*/  ISETP.NE.U32.AND P0, PT, RZ, UR4, PT ;  /* 0x00000004ff007c0c */ /* 0x000fc8000bf05070 */
[----:B------:R-:W-:-:S13]  /*08c0*/  ISETP.NE.AND.EX P0, PT, RZ, UR5, PT, P0 ;  /* 0x00000005ff007c0c */ /* 0x000fda000bf05300 */
[----:B------:R-:W-:Y:S05]  /*08d0*/  @!P0 BRA `(.L_x_8) ;  /* 0x00000000000c8947 */ /* 0x000fea0003800000 */
[----:B01----:R-:W0:Y:S02]  /*08e0*/  LDC.64 R6, c[0x0][0x590] ;  /* 0x00016400ff067b82 */ /* 0x003e240000000a00 */
[----:B0-----:R2:W5:Y:S01]  /*08f0*/  LDG.E R152, desc[UR38][R6.64] ;  /* 0x0000002606987981 */ /* 0x001562000c1e1900 */
[----:B------:R-:W-:Y:S05]  /*0900*/  BRA `(.L_x_7) ;  /* 0x0000000000087947 */ /* 0x000fea0003800000 */
.L_x_8:
[----:B------:R-:W-:Y:S02]  /*0910*/  ULDC UR4, c[0x0][0x584] ;  /* 0x0001610000047ab9 */ /* 0x000fe40000000800 */
[----:B------:R-:W-:-:S07]  /*0920*/  IMAD.U32 R152, RZ, RZ, UR4 ;  /* 0x00000004ff987e24 */ /* 0x000fce000f8e00ff */
.L_x_7:
[----:B------:R-:W4:Y:S01]  /*0930*/  LDC R2, c[0x0][0x65c] ;  /* 0x00019700ff027b82 */ /* 0x000f220000000800 */
[----:B------:R-:W4:Y:S01]  /*0940*/  S2R R14, SR_CTAID.Y ;  /* 0x00000000000e7919 */ /* 0x000f220000002600 */
[----:B------:R-:W-:Y:S01]  /*0950*/  ULDC UR6, c[0x0][0x28c] ;  /* 0x0000a30000067ab9 */ /* 0x000fe20000000800 */
[----:B------:R-:W-:Y:S01]  /*0960*/  ISETP.NE.AND P0, PT, R8, 0x2, PT ;  /* 0x000000020800780c */ /* 0x000fe20003f05270 */
[----:B------:R-:W-:Y:S01]  /*0970*/  UIADD3 UR6, UR6, 0x7f, URZ ;  /* 0x0000007f06067890 */ /* 0x000fe2000fffe03f */
[----:B0123--:R-:W0:Y:S01]  /*0980*/  S2R R6, SR_CTAID.X ;  /* 0x0000000000067919 */ /* 0x00fe220000002500 */
[----:B------:R-:W-:Y:S01]  /*0990*/  IMAD.MOV.U32 R7, RZ, RZ, RZ ;  /* 0x000000ffff077224 */ /* 0x000fe200078e00ff */
[----:B------:R-:W-:Y:S01]  /*09a0*/  UMOV UR36, URZ ;  /* 0x0000003f00247c82 */ /* 0x000fe20008000000 */
[----:B------:R-:W-:Y:S01]  /*09b0*/  USHF.R.S32.HI UR7, URZ, 0x1f, UR6 ;  /* 0x0000001f3f077899 */ /* 0x000fe20008011406 */
[----:B------:R-:W-:Y:S01]  /*09c0*/  UMOV UR40, URZ ;  /* 0x0000003f00287c82 */ /* 0x000fe20008000000 */
[----:B------:R-:W-:-:S02]  /*09d0*/  ULDC.64 UR8, c[0x0][0x650] ;  /* 0x0001940000087ab9 */ /* 0x000fc40000000a00 */
[----:B------:R-:W-:-:S04]  /*09e0*/  ULEA.HI UR7, UR7, UR6, URZ, 0x7 ;  /* 0x0000000607077291 */ /* 0x000fc8000f8f383f */
[----:B------:R-:W-:Y:S01]  /*09f0*/  USHF.R.S32.HI UR37, URZ, 0x7, UR7 ;  /* 0x000000073f257899 */ /* 0x000fe20008011407 */
[----:B----4-:R-:W-:-:S13]  /*0a00*/  ISETP.NE.AND P1, PT, R2, 0x1, PT ;  /* 0x000000010200780c */ /* 0x010fda0003f25270 */
[----:B------:R-:W0:Y:S01]  /*0a10*/  @P1 LDC R19, c[0x0][0x10] ;  /* 0x00000400ff131b82 */ /* 0x000e220000000800 */
[----:B------:R-:W-:Y:S02]  /*0a20*/  @P1 IMAD.MOV.U32 R8, RZ, RZ, R14 ;  /* 0x000000ffff081224 */ /* 0x000fe400078e000e */
[----:B------:R-:W-:Y:S02]  /*0a30*/  @P1 IMAD.MOV.U32 R9, RZ, RZ, RZ ;  /* 0x000000ffff091224 */ /* 0x000fe400078e00ff */
[----:B------:R-:W-:-:S03]  /*0a40*/  @P1 IMAD.MOV.U32 R17, RZ, RZ, RZ ;  /* 0x000000ffff111224 */ /* 0x000fc600078e00ff */
[----:B------:R-:W1:Y:S01]  /*0a50*/  @!P1 LDC R11, c[0x0][0xc] ;  /* 0x00000300ff0b9b82 */ /* 0x000e620000000800 */
[----:B------:R-:W-:Y:S01]  /*0a60*/  ULDC UR4, c[0x0][0xc] ;  /* 0x0000030000047ab9 */ /* 0x000fe20000000800 */
[----:B------:R-:W-:Y:S02]  /*0a70*/  ULDC UR5, c[0x0][0x10] ;  /* 0x0000040000057ab9 */ /* 0x000fe40000000800 */
[----:B------:R-:W-:-:S04]  /*0a80*/  UIMAD.WIDE.U32 UR4, UR4, UR5, URZ ;  /* 0x00000005040472a5 */ /* 0x000fc8000f8e003f */
[----:B------:R-:W2:Y:S01]  /*0a90*/  LDC R2, c[0x0][0x14] ;  /* 0x00000500ff027b82 */ /* 0x000ea20000000800 */
[----:B0-----:R-:W-:-:S04]  /*0aa0*/  @P1 IMAD.WIDE.U32 R18, R6, R19, R8 ;  /* 0x0000001306121225 */ /* 0x001fc800078e0008 */
[----:B------:R-:W-:Y:S02]  /*0ab0*/  @P1 IMAD.IADD R17, R19, 0x1, R17 ;  /* 0x0000000113111824 */ /* 0x000fe400078e0211 */
[----:B-1----:R-:W-:-:S04]  /*0ac0*/  @!P1 IMAD.WIDE.U32 R8, R11, R14, R6 ;  /* 0x0000000e0b089225 */ /* 0x002fc800078e0006 */
[----:B------:R-:W-:Y:S02]  /*0ad0*/  @!P1 IMAD.MOV.U32 R18, RZ, RZ, R8 ;  /* 0x000000ffff129224 */ /* 0x000fe400078e0008 */
[----:B------:R-:W-:Y:S02]  /*0ae0*/  @!P1 IMAD.MOV.U32 R17, RZ, RZ, R9 ;  /* 0x000000ffff119224 */ /* 0x000fe400078e0009 */
[----:B--2---:R-:W-:-:S04]  /*0af0*/  IMAD.WIDE.U32 R12, R2, UR4, RZ ;  /* 0x00000004020c7c25 */ /* 0x004fc8000f8e00ff */
[----:B------:R-:W-:Y:S01]  /*0b00*/  IMAD R23, R2, UR5, RZ ;  /* 0x0000000502177c24 */ /* 0x000fe2000f8e02ff */
[----:B------:R0:W-:Y:S03]  /*0b10*/  STL.64 [R1], R12 ;  /* 0x0000000c01007387 */ /* 0x0001e60000100a00 */
[----:B------:R-:W-:Y:S01]  /*0b20*/  IMAD.IADD R23, R13, 0x1, R23 ;  /* 0x000000010d177824 */ /* 0x000fe200078e0217 */
[----:B------:R-:W-:Y:S06]  /*0b30*/  @P0 BRA `(.L_x_9) ;  /* 0x0000000000200947 */ /* 0x000fec0003800000 */
[----:B------:R-:W-:Y:S01]  /*0b40*/  UISETP.GE.U32.AND UP0, UPT, UR37, 0x6, UPT ;  /* 0x000000062500788c */ /* 0x000fe2000bf06070 */
[----:B------:R-:W-:Y:S01]  /*0b50*/  IADD3 R18, P0, R18, R12, RZ ;  /* 0x0000000c12127210 */ /* 0x000fe20007f1e0ff */
[----:B------:R-:W-:Y:S01]  /*0b60*/  UIMAD.WIDE.U32 UR4, UR37, -0x55555555, URZ ;  /* 0xaaaaaaab250478a5 */ /* 0x000fe2000f8e003f */
[----:B------:R-:W-:-:S03]  /*0b70*/  UMOV UR40, URZ ;  /* 0x0000003f00287c82 */ /* 0x000fc60008000000 */
[----:B------:R-:W-:Y:S01]  /*0b80*/  USHF.R.U32.HI UR4, URZ, 0x2, UR5 ;  /* 0x000000023f047899 */ /* 0x000fe20008011605 */
[----:B------:R-:W-:-:S03]  /*0b90*/  IMAD.X R17, R23, 0x1, R17, P0 ;  /* 0x0000000117117824 */ /* 0x000fc600000e0611 */
[----:B------:R-:W-:Y:S02]  /*0ba0*/  UIMAD UR36, UR4, -0x6, UR37 ;  /* 0xfffffffa042478a4 */ /* 0x000fe4000f8e0225 */
[----:B------:R-:W-:-:S12]  /*0bb0*/  @UP0 ULOP3.LUT UR40, UR4, 0x1, URZ, 0xc0, !UPT ;  /* 0x0000000104280892 */ /* 0x000fd8000f8ec03f */
.L_x_9:
[----:B------:R-:W-:Y:S01]  /*0bc0*/  ISETP.GE.U32.AND P0, PT, R18, UR8, PT ;  /* 0x0000000812007c0c */ /* 0x000fe2000bf06070 */
[----:B------:R-:W-:Y:S01]  /*0bd0*/  IMAD.MOV.U32 R19, RZ, RZ, -0x1 ;  /* 0xffffffffff137424 */ /* 0x000fe200078e00ff */
[----:B------:R-:W-:Y:S01]  /*0be0*/  PRMT R8, RZ, 0x7610, R8 ;  /* 0x00007610ff087816 */ /* 0x000fe20000000008 */
[----:B------:R-:W-:Y:S01]  /*0bf0*/  IMAD.MOV.U32 R22, RZ, RZ, -0x1 ;  /* 0xffffffffff167424 */ /* 0x000fe200078e00ff */
[----:B------:R-:W-:Y:S01]  /*0c00*/  ISETP.GE.U32.AND.EX P0, PT, R17, UR9, PT, P0 ;  /* 0x0000000911007c0c */ /* 0x000fe2000bf06100 */
[----:B------:R-:W-:-:S12]  /*0c10*/  IMAD.MOV.U32 R2, RZ, RZ, -0x1 ;  /* 0xffffffffff027424 */ /* 0x000fd800078e00ff */
[----:B------:R-:W-:Y:S05]  /*0c20*/  @P0 BRA `(.L_x_10) ;  /* 0x00000004005c0947 */ /* 0x000fea0003800000 */
[----:B------:R-:W1:Y:S01]  /*0c30*/  LDC.64 R20, c[0x0][0x628] ;  /* 0x00018a00ff147b82 */ /* 0x000e620000000a00 */
[----:B------:R-:W-:Y:S02]  /*0c40*/  IMAD.MOV.U32 R8, RZ, RZ, R18 ;  /* 0x000000ffff087224 */ /* 0x000fe400078e0012 */
[----:B------:R-:W-:-:S05]  /*0c50*/  IMAD.MOV.U32 R9, RZ, RZ, R17 ;  /* 0x000000ffff097224 */ /* 0x000fca00078e0011 */
[----:B------:R-:W2:Y:S08]  /*0c60*/  LDC R2, c[0x0][0x630] ;  /* 0x00018c00ff027b82 */ /* 0x000eb00000000800 */
[----:B------:R-:W3:Y:S01]  /*0c70*/  LDC.64 R24, c[0x0][0x620] ;  /* 0x00018800ff187b82 */ /* 0x000ee20000000a00 */
[----:B-1----:R-:W-:-:S04]  /*0c80*/  ISETP.NE.U32.AND P0, PT, R20, RZ, PT ;  /* 0x000000ff1400720c */ /* 0x002fc80003f05070 */
[----:B------:R-:W-:-:S13]  /*0c90*/  ISETP.NE.AND.EX P0, PT, R21, RZ, PT, P0 ;  /* 0x000000ff1500720c */ /* 0x000fda0003f05300 */
[----:B--23--:R-:W-:Y:S05]  /*0ca0*/  @!P0 BRA `(.L_x_11) ;  /* 0x0000000000288947 */ /* 0x00cfea0003800000 */
[----:B0-----:R-:W0:Y:S02]  /*0cb0*/  LDC R13, c[0x0][0x634] ;  /* 0x00018d00ff0d7b82 */ /* 0x001e240000000800 */
[----:B0-----:R-:W-:-:S05]  /*0cc0*/  IADD3 R13, P0, R18, R13, RZ ;  /* 0x0000000d120d7210 */ /* 0x001fca0007f1e0ff */
[----:B------:R-:W-:-:S04]  /*0cd0*/  IMAD.X R15, RZ, RZ, R17, P0 ;  /* 0x000000ffff0f7224 */ /* 0x000fc800000e0611 */
[----:B------:R-:W-:-:S04]  /*0ce0*/  IMAD.WIDE.U32 R8, R15, R20, RZ ;  /* 0x000000140f087225 */ /* 0x000fc800078e00ff */
[----:B------:R-:W-:-:S04]  /*0cf0*/  IMAD.WIDE.U32 R10, P0, R13, R21, R8 ;  /* 0x000000150d0a7225 */ /* 0x000fc80007800008 */
[----:B------:R-:W-:-:S04]  /*0d00*/  IMAD.WIDE.U32 R8, R13, R20, RZ ;  /* 0x000000140d087225 */ /* 0x000fc800078e00ff */
[----:B------:R-:W-:Y:S01]  /*0d10*/  IMAD.X R13, RZ, RZ, RZ, P0 ;  /* 0x000000ffff0d7224 */ /* 0x000fe200000e06ff */
[----:B------:R-:W-:Y:S01]  /*0d20*/  IADD3 RZ, P0, R9, R10, RZ ;  /* 0x0000000a09ff7210 */ /* 0x000fe20007f1e0ff */
[----:B------:R-:W-:-:S04]  /*0d30*/  IMAD.MOV.U32 R12, RZ, RZ, R11 ;  /* 0x000000ffff0c7224 */ /* 0x000fc800078e000b */
[----:B------:R-:W-:-:S08]  /*0d40*/  IMAD.WIDE.U32.X R8, R15, R21, R12, P0 ;  /* 0x000000150f087225 */ /* 0x000fd000000e040c */
.L_x_11:
[-CC-:B------:R-:W-:Y:S01]  /*0d50*/  SHF.R.U64 R31, R8, R2.reuse, R9.reuse ;  /* 0x00000002081f7219 */ /* 0x180fe20000001209 */
[----:B0-----:R-:W0:Y:S01]  /*0d60*/  LDC R12, c[0x0][0x618] ;  /* 0x00018600ff0c7b82 */ /* 0x001e220000000800 */
[----:B------:R-:W-:Y:S01]  /*0d70*/  SHF.R.U32.HI R7, RZ, R2, R9 ;  /* 0x00000002ff077219 */ /* 0x000fe20000011609 */
[----:B------:R-:W-:Y:S01]  /*0d80*/  ULDC UR4, c[0x0][0x150] ;  /* 0x0000540000047ab9 */ /* 0x000fe20000000800 */
[----:B------:R-:W-:Y:S01]  /*0d90*/  IADD3 R11, P0, RZ, -R31, RZ ;  /* 0x8000001fff0b7210 */ /* 0x000fe20007f1e0ff */
[----:B------:R-:W-:Y:S01]  /*0da0*/  IMAD.MOV.U32 R19, RZ, RZ, R17 ;  /* 0x000000ffff137224 */ /* 0x000fe200078e0011 */
[----:B------:R-:W-:-:S03]  /*0db0*/  I2FP.F32.U32 R2, R6 ;  /* 0x0000000600027245 */ /* 0x000fc60000201000 */
[----:B------:R-:W1:Y:S01]  /*0dc0*/  LDC.64 R26, c[0x0][0x640] ;  /* 0x00019000ff1a7b82 */ /* 0x000e620000000a00 */
[----:B------:R-:W-:Y:S02]  /*0dd0*/  IMAD.X R13, RZ, RZ, ~R7, P0 ;  /* 0x000000ffff0d7224 */ /* 0x000fe400000e0e07 */
[----:B------:R-:W-:Y:S01]  /*0de0*/  FMUL R2, R2, UR4 ;  /* 0x0000000402027c20 */ /* 0x000fe20008400000 */
[----:B------:R-:W-:Y:S01]  /*0df0*/  IMAD.WIDE.U32 R8, R11, R24, R18 ;  /* 0x000000180b087225 */ /* 0x000fe200078e0012 */
[----:B------:R-:W-:-:S03]  /*0e00*/  ULDC UR4, c[0x0][0x154] ;  /* 0x0000550000047ab9 */ /* 0x000fc60000000800 */
[----:B------:R-:W-:Y:S01]  /*0e10*/  IMAD R10, R13, R24, RZ ;  /* 0x000000180d0a7224 */ /* 0x000fe200078e02ff */
[----:B------:R-:W2:Y:S01]  /*0e20*/  LDC R7, c[0x0][0x144] ;  /* 0x00005100ff077b82 */ /* 0x000ea20000000800 */
[----:B------:R-:W3:Y:S02]  /*0e30*/  F2I.U32.TRUNC.NTZ R2, R2 ;  /* 0x0000000200027305 */ /* 0x000ee4000020f000 */
[----:B------:R-:W-:-:S04]  /*0e40*/  IMAD R11, R11, R25, R10 ;  /* 0x000000190b0b7224 */ /* 0x000fc800078e020a */
[----:B------:R-:W-:Y:S01]  /*0e50*/  IMAD.IADD R9, R9, 0x1, R11 ;  /* 0x0000000109097824 */ /* 0x000fe200078e020b */
[----:B------:R-:W4:Y:S01]  /*0e60*/  LDC R22, c[0x0][0x608] ;  /* 0x00018200ff167b82 */ /* 0x000f220000000800 */
[----:B------:R-:W-:-:S03]  /*0e70*/  IMAD.MOV.U32 R11, RZ, RZ, -0x1 ;  /* 0xffffffffff0b7424 */ /* 0x000fc600078e00ff */
[--C-:B0-----:R-:W-:Y:S02]  /*0e80*/  SHF.R.U64 R20, R8, R12, R9.reuse ;  /* 0x0000000c08147219 */ /* 0x101fe40000001209 */
[----:B------:R-:W-:Y:S02]  /*0e90*/  I2FP.F32.U32 R8, R14 ;  /* 0x0000000e00087245 */ /* 0x000fe40000201000 */
[----:B------:R-:W0:Y:S01]  /*0ea0*/  LDC R24, c[0x0][0x658] ;  /* 0x00019600ff187b82 */ /* 0x000e220000000800 */
[----:B-1----:R-:W-:Y:S01]  /*0eb0*/  ISETP.NE.U32.AND P0, PT, R26, RZ, PT ;  /* 0x000000ff1a00720c */ /* 0x002fe20003f05070 */
[----:B---3--:R-:W-:Y:S02]  /*0ec0*/  IMAD.MOV R10, RZ, RZ, -R2 ;  /* 0x000000ffff0a7224 */ /* 0x008fe400078e0a02 */
[----:B------:R-:W-:Y:S01]  /*0ed0*/  FMUL R8, R8, UR4 ;  /* 0x0000000408087c20 */ /* 0x000fe20008400000 */
[----:B------:R-:W-:Y:S02]  /*0ee0*/  SHF.R.U32.HI R9, RZ, R12, R9 ;  /* 0x0000000cff097219 */ /* 0x000fe40000011609 */
[----:B------:R-:W-:Y:S01]  /*0ef0*/  ISETP.NE.AND.EX P0, PT, R27, RZ, PT, P0 ;  /* 0x000000ff1b00720c */ /* 0x000fe20003f05300 */
[----:B------:R1:W3:Y:S01]  /*0f00*/  F2I.U32.TRUNC.NTZ R15, R8 ;  /* 0x00000008000f7305 */ /* 0x0002e2000020f000 */
[----:B------:R-:W1:Y:S01]  /*0f10*/  LDC R19, c[0x0][0x148] ;  /* 0x00005200ff137b82 */ /* 0x000e620000000800 */
[----:B--2---:R-:W-:-:S07]  /*0f20*/  IMAD R2, R7, R10, R6 ;  /* 0x0000000a07027224 */ /* 0x004fce00078e0206 */
[----:B------:R-:W2:Y:S01]  /*0f30*/  LDC R25, c[0x0][0x600] ;  /* 0x00018000ff197b82 */ /* 0x000ea20000000800 */
[-CC-:B----4-:R-:W-:Y:S02]  /*0f40*/  SHF.R.U64 R32, R20, R22.reuse, R9.reuse ;  /* 0x0000001614207219 */ /* 0x190fe40000001209 */
[----:B------:R-:W-:Y:S01]  /*0f50*/  SHF.R.U32.HI R7, RZ, R22, R9 ;  /* 0x00000016ff077219 */ /* 0x000fe20000011609 */
[----:B------:R-:W-:-:S04]  /*0f60*/  IMAD.MOV.U32 R9, RZ, RZ, 0x1 ;  /* 0x00000001ff097424 */ /* 0x000fc800078e00ff */
[----:B------:R-:W4:Y:S01]  /*0f70*/  LDC R28, c[0x0][0x648] ;  /* 0x00019200ff1c7b82 */ /* 0x000f220000000800 */
[-C--:B0-----:R-:W-:Y:S02]  /*0f80*/  SHF.L.U32 R6, R11, R24.reuse, RZ ;  /* 0x000000180b067219 */ /* 0x081fe400000006ff */
[--C-:B------:R-:W-:Y:S02]  /*0f90*/  SHF.R.U64 R22, R32, R24, R7.reuse ;  /* 0x0000001820167219 */ /* 0x100fe40000001207 */
[----:B------:R-:W-:Y:S02]  /*0fa0*/  LOP3.LUT R13, RZ, R6, RZ, 0x33, !PT ;  /* 0x00000006ff0d7212 */ /* 0x000fe400078e33ff */
[-C--:B------:R-:W-:Y:S01]  /*0fb0*/  SHF.R.U32.HI R7, RZ, R24.reuse, R7 ;  /* 0x00000018ff077219 */ /* 0x080fe20000011607 */
[----:B------:R-:W0:Y:S01]  /*0fc0*/  LDC R29, c[0x0][0x638] ;  /* 0x00018e00ff1d7b82 */ /* 0x000e220000000800 */
[----:B------:R-:W-:Y:S01]  /*0fd0*/  SHF.L.U32 R12, R9, R24, RZ ;  /* 0x00000018090c7219 */ /* 0x000fe200000006ff */
[----:B------:R-:W-:-:S06]  /*0fe0*/  IMAD.MOV.U32 R6, RZ, RZ, R22 ;  /* 0x000000ffff067224 */ /* 0x000fcc00078e0016 */
[----:B------:R-:W0:Y:S01]  /*0ff0*/  LDC R30, c[0x0][0x610] ;  /* 0x00018400ff1e7b82 */ /* 0x000e220000000800 */
[----:B-1-3--:R-:W-:Y:S05]  /*1000*/  @!P0 BRA `(.L_x_12) ;  /* 0x0000000000288947 */ /* 0x00afea0003800000 */
[----:B------:R-:W1:Y:S02]  /*1010*/  LDC R11, c[0x0][0x64c] ;  /* 0x00019300ff0b7b82 */ /* 0x000e640000000800 */
[----:B-1----:R-:W-:-:S05]  /*1020*/  IADD3 R11, P0, R22, R11, RZ ;  /* 0x0000000b160b7210 */ /* 0x002fca0007f1e0ff */
        /* <DEDUP_REMOVED lines=8> */
.L_x_12:
[----:B----4-:R-:W-:Y:S01]  /*10b0*/  SHF.R.U64 R6, R6, R28, R7 ;  /* 0x0000001c06067219 */ /* 0x010fe20000001207 */
[----:B--2---:R-:W-:Y:S01]  /*10c0*/  VIADD R7, R25, 0xffffffff ;  /* 0xffffffff19077836 */ /* 0x004fe20000000000 */
[----:B------:R-:W-:Y:S01]  /*10d0*/  LOP3.LUT R13, R32, R13, RZ, 0xc0, !PT ;  /* 0x0000000d200d7212 */ /* 0x000fe200078ec0ff */
[----:B------:R-:W-:Y:S02]  /*10e0*/  IMAD.MOV R15, RZ, RZ, -R15 ;  /* 0x000000ffff0f7224 */ /* 0x000fe400078e0a0f */
[----:B------:R-:W-:Y:S01]  /*10f0*/  IMAD.MOV R8, RZ, RZ, -R6 ;  /* 0x000000ffff087224 */ /* 0x000fe200078e0a06 */
[----:B------:R-:W-:Y:S01]  /*1100*/  LOP3.LUT R7, R20, R7, RZ, 0xc0, !PT ;  /* 0x0000000714077212 */ /* 0x000fe200078ec0ff */
[----:B------:R-:W-:Y:S02]  /*1110*/  IMAD R13, R12, R6, R13 ;  /* 0x000000060c0d7224 */ /* 0x000fe400078e020d */
[----:B------:R-:W-:Y:S02]  /*1120*/  @P1 IMAD R2, R19, R15, R14 ;  /* 0x0000000f13021224 */ /* 0x000fe400078e020e */
[----:B0-----:R-:W-:-:S02]  /*1130*/  IMAD R6, R8, R29, R22 ;  /* 0x0000001d08067224 */ /* 0x001fc400078e0216 */
[----:B------:R-:W-:Y:S02]  /*1140*/  IMAD R2, R13, R30, R2 ;  /* 0x0000001e0d027224 */ /* 0x000fe400078e0202 */
[----:B------:R-:W-:Y:S02]  /*1150*/  IMAD R19, R6, R25, R7 ;  /* 0x0000001906137224 */ /* 0x000fe400078e0207 */
[----:B------:R-:W-:-:S03]  /*1160*/  IMAD.MOV.U32 R8, RZ, RZ, 0x1 ;  /* 0x00000001ff087424 */ /* 0x000fc600078e00ff */
[----:B------:R-:W-:Y:S02]  /*1170*/  SEL R22, R19, R2, !P1 ;  /* 0x0000000213167207 */ /* 0x000fe40004800000 */
[----:B------:R-:W-:Y:S01]  /*1180*/  SEL R19, R2, R19, !P1 ;  /* 0x0000001302137207 */ /* 0x000fe20004800000 */
[----:B------:R-:W-:-:S07]  /*1190*/  IMAD.MOV.U32 R2, RZ, RZ, R31 ;  /* 0x000000ffff027224 */ /* 0x000fce00078e001f */
.L_x_10:
[----:B------:R-:W-:Y:S05]  /*11a0*/  @!P2 BRA `(.L_x_13) ;  /* 0x0000009c0074a947 */ /* 0x000fea0003800000 */
[----:B------:R-:W-:-:S13]  /*11b0*/  ISETP.GT.U32.AND P0, PT, R33, 0x1, PT ;  /* 0x000000012100780c */ /* 0x000fda0003f04070 */
[----:B------:R-:W-:Y:S05]  /*11c0*/  @P0 EXIT ;  /* 0x000000000000094d */ /* 0x000fea0003800000 */
.L_x_14:
[----:B------:R-:W-:-:S08]  /*11d0*/  NOP ;  /* 0x0000000000007918 */ /* 0x000fd00000000000 */
[----:B------:R-:W1:Y:S02]  /*11e0*/  USETMAXREG.TRY_ALLOC.CTAPOOL UP0, 0xe8 ;  /* 0x000000e8000079c8 */ /* 0x000e640008000600 */
[----:B-1----:R-:W-:-:S13]  /*11f0*/  PLOP3.LUT P0, PT, PT, PT, UP0, 0x80, 0x0 ;  /* 0x000000000000781c */ /* 0x002fda0003f0f008 */
[----:B------:R-:W-:Y:S05]  /*1200*/  @!P0 BRA `(.L_x_14) ;  /* 0xfffffffc00f08947 */ /* 0x000fea000383ffff */
[----:B------:R-:W-:-:S13]  /*1210*/  LOP3.LUT P0, RZ, R8, 0xff, RZ, 0xc0, !PT ;  /* 0x000000ff08ff7812 */ /* 0x000fda000780c0ff */
[----:B------:R-:W-:Y:S05]  /*1220*/  @!P0 EXIT ;  /* 0x000000000000894d */ /* 0x000fea0003800000 */
[----:B------:R-:W1:Y:S01]  /*1230*/  S2UR UR4, SR_CgaCtaId ;  /* 0x00000000000479c3 */ /* 0x000e620000008800 */
[----:B------:R-:W-:Y:S01]  /*1240*/  VIADD R6, R5, 0xffffffff ;  /* 0xffffffff05067836 */ /* 0x000fe20000000000 */
[----:B------:R-:W-:Y:S01]  /*1250*/  SHF.R.S32.HI R0, RZ, 0x1f, R3 ;  /* 0x0000001fff007819 */ /* 0x000fe20000011403 */
[----:B------:R-:W-:Y:S01]  /*1260*/  UMOV UR42, 0x400 ;  /* 0x00000400002a7882 */ /* 0x000fe20000000000 */
[----:B------:R-:W-:Y:S01]  /*1270*/  UISETP.LT.AND UP0, UPT, UR37, 0x1, UPT ;  /* 0x000000012500788c */ /* 0x000fe2000bf01270 */
[----:B------:R-:W-:Y:S01]  /*1280*/  LOP3.LUT R172, R16, 0x1, RZ, 0xfc, !PT ;  /* 0x0000000110ac7812 */ /* 0x000fe200078efcff */
[----:B------:R-:W-:Y:S01]  /*1290*/  USHF.L.U32 UR41, UR37, 0x1, URZ ;  /* 0x0000000125297899 */ /* 0x000fe2000800063f */
[----:B------:R-:W-:Y:S01]  /*12a0*/  R2UR UR43, R6 ;  /* 0x00000000062b72ca */ /* 0x000fe200000e0000 */
[----:B------:R-:W-:Y:S01]  /*12b0*/  USEL UR45, UR37, 0x1, UP0 ;  /* 0x00000001252d7887 */ /* 0x000fe20008000000 */
[CC--:B------:R-:W-:Y:S02]  /*12c0*/  LEA.HI R4, R0.reuse, R3.reuse, RZ, 0x2 ;  /* 0x0000000300047211 */ /* 0x0c0fe400078f10ff */
[----:B------:R-:W-:Y:S01]  /*12d0*/  LEA.HI R0, R0, R3, RZ, 0x5 ;  /* 0x0000000300007211 */ /* 0x000fe200078f28ff */
[----:B------:R-:W-:Y:S01]  /*12e0*/  UIADD3 UR45, -UR45, UR37, URZ ;  /* 0x000000252d2d7290 */ /* 0x000fe2000fffe13f */
[----:B------:R-:W-:-:S02]  /*12f0*/  SHF.R.S32.HI R154, RZ, 0x2, R4 ;  /* 0x00000002ff9a7819 */ /* 0x000fc40000011404 */
[----:B------:R-:W-:Y:S02]  /*1300*/  SHF.R.S32.HI R5, RZ, 0x1f, R4 ;  /* 0x0000001fff057819 */ /* 0x000fe40000011404 */
[----:B------:R-:W-:Y:S02]  /*1310*/  LOP3.LUT R156, R4, 0xfffffffc, RZ, 0xc0, !PT ;  /* 0xfffffffc049c7812 */ /* 0x000fe400078ec0ff */
[----:B------:R-:W-:Y:S01]  /*1320*/  LEA.HI R5, R5, R154, RZ, 0x3 ;  /* 0x0000009a05057211 */ /* 0x000fe200078f18ff */
[----:B------:R-:W-:Y:S01]  /*1330*/  USHF.L.U32 UR43, UR43, 0x3, URZ ;  /* 0x000000032b2b7899 */ /* 0x000fe2000800063f */
[----:B------:R-:W-:Y:S01]  /*1340*/  ISETP.NE.AND P0, PT, R6, RZ, PT ;  /* 0x000000ff0600720c */ /* 0x000fe20003f05270 */
[----:B------:R-:W-:Y:S01]  /*1350*/  IMAD.IADD R156, R3, 0x1, -R156 ;  /* 0x00000001039c7824 */ /* 0x000fe200078e0a9c */
[----:B------:R-:W-:Y:S01]  /*1360*/  LOP3.LUT R5, R5, 0xfffffff8, RZ, 0xc0, !PT ;  /* 0xfffffff805057812 */ /* 0x000fe200078ec0ff */
[----:B-1----:R-:W-:Y:S01]  /*1370*/  ULEA UR42, UR4, UR42, 0x18 ;  /* 0x0000002a042a7291 */ /* 0x002fe2000f8ec03f */
[----:B------:R-:W-:Y:S01]  /*1380*/  SEL R173, RZ, 0x1, P0 ;  /* 0x00000001ffad7807 */ /* 0x000fe20000000000 */
[----:B------:R-:W-:Y:S01]  /*1390*/  IMAD.U32 R158, RZ, RZ, UR43 ;  /* 0x0000002bff9e7e24 */ /* 0x000fe2000f8e00ff */
[----:B------:R-:W-:Y:S01]  /*13a0*/  ULDC UR4, c[0x0][0x284] ;  /* 0x0000a10000047ab9 */ /* 0x000fe20000000800 */
[----:B------:R-:W-:Y:S01]  /*13b0*/  IMAD.IADD R154, R154, 0x1, -R5 ;  /* 0x000000019a9a7824 */ /* 0x000fe200078e0a05 */
[----:B------:R-:W-:Y:S01]  /*13c0*/  UIADD3 UR44, UR42, 0x70, URZ ;  /* 0x000000702a2c7890 */ /* 0x000fe2000fffe03f */
[----:B------:R-:W-:-:S02]  /*13d0*/  SHF.R.S32.HI R5, RZ, 0x5, R0 ;  /* 0x00000005ff057819 */ /* 0x000fc40000011400 */
[C---:B------:R-:W-:Y:S02]  /*13e0*/  LOP3.LUT R160, R158.reuse, 0x8, RZ, 0xc0, !PT ;  /* 0x000000089ea07812 */ /* 0x040fe400078ec0ff */
[--C-:B------:R-:W-:Y:S01]  /*13f0*/  SHF.R.S32.HI R155, RZ, 0x1f, R154.reuse ;  /* 0x0000001fff9b7819 */ /* 0x100fe2000001149a */
[C-C-:B------:R-:W-:Y:S01]  /*1400*/  IMAD R161, R5.reuse, -0x10, -R154.reuse ;  /* 0xfffffff005a17824 */ /* 0x140fe200078e0a9a */
[----:B------:R-:W-:Y:S01]  /*1410*/  LOP3.LUT R158, R158, 0x8, RZ, 0xc, !PT ;  /* 0x000000089e9e7812 */ /* 0x000fe200078e0cff */
[----:B------:R-:W-:Y:S01]  /*1420*/  IMAD.U32 R157, RZ, RZ, UR44 ;  /* 0x0000002cff9d7e24 */ /* 0x000fe2000f8e00ff */
[----:B------:R-:W-:Y:S01]  /*1430*/  LOP3.LUT R160, R160, 0x18, RZ, 0x3c, !PT ;  /* 0x00000018a0a07812 */ /* 0x000fe200078e3cff */
[----:B------:R-:W-:-:S04]  /*1440*/  IMAD.WIDE R154, R5, 0x10, R154 ;  /* 0x00000010059a7825 */ /* 0x000fc800078e029a */
[----:B------:R-:W-:Y:S02]  /*1450*/  VIADD R159, R157, UR43 ;  /* 0x0000002b9d9f7c36 */ /* 0x000fe40008000000 */
[----:B------:R-:W-:-:S07]  /*1460*/  VIADD R161, R161, UR4 ;  /* 0x00000004a1a17c36 */ /* 0x000fce0008000000 */
.L_x_290:
[----:B------:R-:W-:Y:S01]  /*1470*/  SHF.L.U32 R0, R173, 0x1f, RZ ;  /* 0x0000001fad007819 */ /* 0x000fe200000006ff */
[----:B------:R-:W-:Y:S02]  /*1480*/  ULDC UR4, c[0x0][0x28c] ;  /* 0x0000a30000047ab9 */ /* 0x000fe40000000800 */
[----:B------:R-:W-:Y:S01]  /*1490*/  ISETP.LT.AND P1, PT, RZ, UR4, PT ;  /* 0x00000004ff007c0c */ /* 0x000fe2000bf21270 */
[----:B------:R-:W1:Y:S02]  /*14a0*/  SYNCS.PHASECHK.TRANS64.TRYWAIT P0, [R157+UR43], R0 ;  /* 0x000000009d0075a7 */ /* 0x000e64000800016b */
[----:B01-34-:R-:W-:Y:S10]  /*14b0*/  @!P0 BRA `(.L_x_15) ;  /* 0x000000ac00788947 */ /* 0x01bff40003800000 */
.L_x_314:
[----:B------:R-:W-:Y:S05]  /*14c0*/  @P1 BRA `(.L_x_16) ;  /* 0x0000000000401947 */ /* 0x000fea0003800000 */
[----:B-1----:R-:W-:Y:S01]  /*14d0*/  MOV R0, 0x0 ;  /* 0x0000000000007802 */ /* 0x002fe20000000f00 */
[----:B------:R-:W-:Y:S01]  /*14e0*/  ULDC.64 UR4, c[0x4][0x68] ;  /* 0x01001a0000047ab9 */ /* 0x000fe20000000a00 */
[----:B------:R-:W-:Y:S01]  /*14f0*/  ULDC.64 UR6, c[0x4][0x8] ;  /* 0x0100020000067ab9 */ /* 0x000fe20000000a00 */
[----:B------:R-:W-:Y:S01]  /*1500*/  IMAD.U32 R4, RZ, RZ, UR4 ;  /* 0x00000004ff047e24 */ /* 0x000fe2000f8e00ff */
[----:B------:R1:W2:Y:S01]  /*1510*/  LDC.64 R14, c[0x4][R0] ;  /* 0x01000000000e7b82 */ /* 0x0002a20000000a00 */
[----:B------:R-:W-:Y:S01]  /*1520*/  IMAD.U32 R5, RZ, RZ, UR5 ;  /* 0x00000005ff057e24 */ /* 0x000fe2000f8e00ff */
[----:B------:R-:W-:Y:S01]  /*1530*/  ULDC.64 UR4, c[0x4][0x70] ;  /* 0x01001c0000047ab9 */ /* 0x000fe20000000a00 */
[----:B------:R-:W-:Y:S02]  /*1540*/  IMAD.U32 R10, RZ, RZ, UR6 ;  /* 0x00000006ff0a7e24 */ /* 0x000fe4000f8e00ff */
[----:B------:R-:W-:Y:S02]  /*1550*/  IMAD.U32 R6, RZ, RZ, UR4 ;  /* 0x00000004ff067e24 */ /* 0x000fe4000f8e00ff */
[----:B------:R-:W-:-:S02]  /*1560*/  IMAD.U32 R7, RZ, RZ, UR5 ;  /* 0x00000005ff077e24 */ /* 0x000fc4000f8e00ff */
[----:B------:R-:W-:Y:S02]  /*1570*/  IMAD.U32 R11, RZ, RZ, UR7 ;  /* 0x00000007ff0b7e24 */ /* 0x000fe4000f8e00ff */
[----:B------:R-:W-:Y:S02]  /*1580*/  IMAD.MOV.U32 R8, RZ, RZ, 0x1e1 ;  /* 0x000001e1ff087424 */ /* 0x000fe400078e00ff */
[----:B0-----:R-:W-:Y:S02]  /*1590*/  IMAD.MOV.U32 R12, RZ, RZ, 0x1 ;  /* 0x00000001ff0c7424 */ /* 0x001fe400078e00ff */
[----:B-1----:R-:W-:-:S07]  /*15a0*/  IMAD.MOV.U32 R13, RZ, RZ, RZ ;  /* 0x000000ffff0d7224 */ /* 0x002fce00078e00ff */
[----:B------:R-:W-:-:S07]  /*15b0*/  LEPC R20, `(.L_x_16) ;  /* 0x000000001014794e */ /* 0x000fce0000000000 */
[----:B--2--5:R-:W-:Y:S05]  /*15c0*/  CALL.ABS.NOINC R14 ;  /* 0x000000000e007343 */ /* 0x024fea0003c00000 */
.L_x_16:
[----:B------:R-:W-:-:S13]  /*15d0*/  ISETP.NE.AND P0, PT, R172, 0x3, PT ;  /* 0x00000003ac00780c */ /* 0x000fda0003f05270 */
[----:B------:R-:W-:Y:S05]  /*15e0*/  @!P0 BRA `(.L_x_17) ;  /* 0x0000000000048947 */ /* 0x000fea0003800000 */
[----:B------:R-:W-:Y:S01]  /*15f0*/  BPT.TRAP 0x1 ;  /* 0x000000040000795c */ /* 0x000fe20000300000 */
.L_x_17:
[----:B------:R-:W-:Y:S02]  /*1600*/  IMAD.U32 R3, RZ, RZ, UR36 ;  /* 0x00000024ff037e24 */ /* 0x000fe4000f8e00ff */
[----:B-1----:R-:W-:-:S03]  /*1610*/  IMAD.U32 R0, RZ, RZ, UR40 ;  /* 0x00000028ff007e24 */ /* 0x002fc6000f8e00ff */
[----:B------:R-:W-:Y:S02]  /*1620*/  LEA R3, R3, UR42, 0x3 ;  /* 0x0000002a03037c11 */ /* 0x000fe4000f8e18ff */
[----:B------:R-:W-:-:S04]  /*1630*/  SHF.L.U32 R0, R0, 0x1f, RZ ;  /* 0x0000001f00007819 */ /* 0x000fc800000006ff */
[----:B------:R1:W2:Y:S01]  /*1640*/  SYNCS.PHASECHK.TRANS64.TRYWAIT P1, [R3+URZ], R0 ;  /* 0x00000000030075a7 */ /* 0x0002a2000802017f */
[----:B------:R-:W-:Y:S05]  /*1650*/  @!P0 BRA `(.L_x_18) ;  /* 0x0000000000048947 */ /* 0x000fea0003800000 */
[----:B------:R-:W-:Y:S01]  /*1660*/  BPT.TRAP 0x1 ;  /* 0x000000040000795c */ /* 0x000fe20000300000 */
.L_x_18:
[----:B------:R-:W-:-:S05]  /*1670*/  IMAD.U32 R4, RZ, RZ, UR45 ;  /* 0x0000002dff047e24 */ /* 0x000fca000f8e00ff */
[----:B------:R-:W-:Y:S01]  /*1680*/  ISETP.GE.AND P2, PT, R4, 0x1, PT ;  /* 0x000000010400780c */ /* 0x000fe20003f46270 */
[----:B--2---:R-:W-:-:S12]  /*1690*/  @P1 BRA `(.L_x_19) ;  /* 0x0000000000081947 */ /* 0x004fd80003800000 */
[----:B------:R-:W2:Y:S02]  /*16a0*/  SYNCS.PHASECHK.TRANS64.TRYWAIT P1, [R3+URZ], R0 ;  /* 0x00000000030075a7 */ /* 0x000ea4000802017f */
[----:B--2---:R-:W-:Y:S05]  /*16b0*/  @!P1 BRA `(.L_x_20) ;  /* 0x000000ac000c9947 */ /* 0x004fea0003800000 */
.L_x_19:
[----:B------:R-:W-:Y:S05]  /*16c0*/  WARPSYNC.ALL ;  /* 0x0000000000007948 */ /* 0x000fea0003800000 */
[----:B------:R-:W-:Y:S01]  /*16d0*/  UIADD3 UR4, UR42, 0x180, URZ ;  /* 0x000001802a047890 */ /* 0x000fe2000fffe03f */
[----:B------:R-:W-:Y:S01]  /*16e0*/  WARPGROUP.ARRIVE ;  /* 0x00000000000079c5 */ /* 0x000fe20000000000 */
[----:B------:R-:W-:Y:S02]  /*16f0*/  UIADD3 UR5, UR42, 0x30180, URZ ;  /* 0x000301802a057890 */ /* 0x000fe4000fffe03f */
[----:B------:R-:W-:Y:S02]  /*1700*/  USHF.R.U32.HI UR4, URZ, 0x4, UR4 ;  /* 0x000000043f047899 */ /* 0x000fe40008011604 */
[----:B------:R-:W-:-:S02]  /*1710*/  USHF.R.U32.HI UR5, URZ, 0x4, UR5 ;  /* 0x000000043f057899 */ /* 0x000fc40008011605 */
[----:B------:R-:W-:Y:S02]  /*1720*/  ULOP3.LUT UR4, UR4, 0x3fff, URZ, 0xc0, !UPT ;  /* 0x00003fff04047892 */ /* 0x000fe4000f8ec03f */
[----:B------:R-:W-:Y:S02]  /*1730*/  ULOP3.LUT UR5, UR5, 0x3fff, URZ, 0xc0, !UPT ;  /* 0x00003fff05057892 */ /* 0x000fe4000f8ec03f */
[----:B------:R-:W-:Y:S02]  /*1740*/  ULOP3.LUT UR4, UR4, 0x10000, URZ, 0xfc, !UPT ;  /* 0x0001000004047892 */ /* 0x000fe4000f8efc3f */
[----:B------:R-:W-:Y:S02]  /*1750*/  ULOP3.LUT UR5, UR5, 0x10000, URZ, 0xfc, !UPT ;  /* 0x0001000005057892 */ /* 0x000fe4000f8efc3f */
[----:B------:R-:W-:Y:S02]  /*1760*/  ULEA UR8, UR36, UR4, 0xb ;  /* 0x0000000424087291 */ /* 0x000fe4000f8e583f */
[----:B------:R-:W-:Y:S01]  /*1770*/  ULEA UR6, UR36, UR5, 0xd ;  /* 0x0000000524067291 */ /* 0x000fe2000f8e683f */
[----:B------:R-:W-:Y:S01]  /*1780*/  UMOV UR9, 0x40000040 ;  /* 0x4000004000097882 */ /* 0x000fe20000000000 */
[----:B------:R-:W-:Y:S01]  /*1790*/  UMOV UR11, 0x40000040 ;  /* 0x40000040000b7882 */ /* 0x000fe20000000000 */
[----:B------:R-:W-:-:S02]  /*17a0*/  UIADD3 UR12, UR8, 0x2, URZ ;  /* 0x00000002080c7890 */ /* 0x000fc4000fffe03f */
[----:B------:R-:W-:Y:S02]  /*17b0*/  UIADD3 UR14, UR6, 0x2, URZ ;  /* 0x00000002060e7890 */ /* 0x000fe4000fffe03f */
[----:B------:R-:W-:Y:S01]  /*17c0*/  UMOV UR10, UR6 ;  /* 0x00000006000a7c82 */ /* 0x000fe20008000000 */
[----:B------:R-:W-:Y:S01]  /*17d0*/  UMOV UR13, 0x40000040 ;  /* 0x40000040000d7882 */ /* 0x000fe20000000000 */
[----:B------:R-:W-:Y:S01]  /*17e0*/  HGMMA.64x256x8.F32.TF32 R24, gdesc[UR8], RZ, !UPT, gsb0 ;  /* 0x07e00000081879f0 */ /* 0x000fe2000c0028ff */
[----:B------:R-:W-:Y:S01]  /*17f0*/  UMOV UR15, 0x40000040 ;  /* 0x40000040000f7882 */ /* 0x000fe20000000000 */
[----:B------:R-:W-:Y:S01]  /*1800*/  UIADD3 UR10, UR6, 0x1806, URZ ;  /* 0x00001806060a7890 */ /* 0x000fe2000fffe03f */
[----:B------:R-:W-:Y:S01]  /*1810*/  UMOV UR9, 0x40000040 ;  /* 0x4000004000097882 */ /* 0x000fe20000000000 */
[----:B------:R-:W-:Y:S01]  /*1820*/  UMOV UR11, 0x40000040 ;  /* 0x40000040000b7882 */ /* 0x000fe20000000000 */
[----:B------:R-:W-:Y:S02]  /*1830*/  WARPGROUP.DEPBAR.LE gsb0, 0x0 ;  /* 0x00008000000079c5 */ /* 0x000fe40000010000 */
[----:B------:R-:W-:-:S15]  /*1840*/  WARPGROUP.ARRIVE ;  /* 0x00000000000079c5 */ /* 0x000fde0000000000 */
[----:B------:R-:W-:-:S06]  /*1850*/  NOP ;  /* 0x0000000000007918 */ /* 0x000fcc0000000000 */
[----:B------:R-:W-:Y:S01]  /*1860*/  HGMMA.64x256x8.F32.TF32 R24, gdesc[UR12], R24, gsb0 ;  /* 0x07e000000c1879f0 */ /* 0x000fe20008002818 */
[----:B------:R-:W-:Y:S02]  /*1870*/  UIADD3 UR12, UR8, 0x4, URZ ;  /* 0x00000004080c7890 */ /* 0x000fe4000fffe03f */
[----:B------:R-:W-:Y:S01]  /*1880*/  UIADD3 UR14, UR6, 0x4, URZ ;  /* 0x00000004060e7890 */ /* 0x000fe2000fffe03f */
[----:B------:R-:W-:Y:S01]  /*1890*/  UMOV UR13, 0x40000040 ;  /* 0x40000040000d7882 */ /* 0x000fe20000000000 */
[----:B------:R-:W-:Y:S01]  /*18a0*/  UMOV UR15, 0x40000040 ;  /* 0x40000040000f7882 */ /* 0x000fe20000000000 */
[----:B------:R-:W-:Y:S02]  /*18b0*/  WARPGROUP.DEPBAR.LE gsb0, 0x0 ;  /* 0x00008000000079c5 */ /* 0x000fe40000010000 */
[----:B------:R-:W-:-:S15]  /*18c0*/  WARPGROUP.ARRIVE ;  /* 0x00000000000079c5 */ /* 0x000fde0000000000 */
[----:B------:R-:W-:-:S05]  /*18d0*/  NOP ;  /* 0x0000000000007918 */ /* 0x000fca0000000000 */
        /* <DEDUP_REMOVED lines=93> */
[----:B------:R-:W-:Y:S01]  /*1eb0*/  UIADD3 UR8, UR8, 0x606, URZ ;  /* 0x0000060608087890 */ /* 0x000fe2000fffe03f */
[----:B------:R-:W-:Y:S02]  /*1ec0*/  WARPGROUP.DEPBAR.LE gsb0, 0x0 ;  /* 0x00008000000079c5 */ /* 0x000fe40000010000 */
[----:B------:R-:W-:-:S15]  /*1ed0*/  WARPGROUP.ARRIVE ;  /* 0x00000000000079c5 */ /* 0x000fde0000000000 */
[----:B------:R-:W-:-:S04]  /*1ee0*/  NOP ;  /* 0x0000000000007918 */ /* 0x000fc80000000000 */
[----:B------:R-:W-:Y:S03]  /*1ef0*/  HGMMA.64x256x8.F32.TF32 R24, gdesc[UR12], R24, gsb0 ;  /* 0x07e000000c1879f0 */ /* 0x000fe60008002818 */
[----:B------:R-:W-:Y:S02]  /*1f00*/  WARPGROUP.DEPBAR.LE gsb0, 0x0 ;  /* 0x00008000000079c5 */ /* 0x000fe40000010000 */
[----:B------:R-:W-:-:S15]  /*1f10*/  WARPGROUP.ARRIVE ;  /* 0x00000000000079c5 */ /* 0x000fde0000000000 */
[----:B------:R-:W-:-:S08]  /*1f20*/  NOP ;  /* 0x0000000000007918 */ /* 0x000fd00000000000 */
[----:B------:R-:W-:Y:S03]  /*1f30*/  HGMMA.64x256x8.F32.TF32 R24, gdesc[UR8], R24, gsb0 ;  /* 0x07e00000081879f0 */ /* 0x000fe60008002818 */
[----:B------:R-:W-:Y:S02]  /*1f40*/  WARPGROUP.DEPBAR.LE gsb0, 0x0 ;  /* 0x00008000000079c5 */ /* 0x000fe40000010000 */
[----:B------:R-:W-:Y:S05]  /*1f50*/  @!P2 BRA `(.L_x_21) ;  /* 0x00000008009ca947 */ /* 0x000fea0003800000 */
[----:B------:R-:W-:Y:S01]  /*1f60*/  UIADD3 UR9, UR36, 0x1, URZ ;  /* 0x0000000124097890 */ /* 0x000fe2000fffe03f */
[----:B-12---:R-:W-:Y:S01]  /*1f70*/  IMAD.U32 R0, RZ, RZ, UR45 ;  /* 0x0000002dff007e24 */ /* 0x006fe2000f8e00ff */
[----:B------:R-:W-:Y:S02]  /*1f80*/  UMOV UR7, UR36 ;  /* 0x0000002400077c82 */ /* 0x000fe40008000000 */
[----:B------:R-:W-:-:S04]  /*1f90*/  UISETP.NE.AND UP0, UPT, UR9, 0x6, UPT ;  /* 0x000000060900788c */ /* 0x000fc8000bf05270 */
[----:B------:R-:W-:Y:S02]  /*1fa0*/  USEL UR6, URZ, 0x1, UP0 ;  /* 0x000000013f067887 */ /* 0x000fe40008000000 */
[----:B------:R-:W-:Y:S02]  /*1fb0*/  USEL UR9, UR9, URZ, UP0 ;  /* 0x0000003f09097287 */ /* 0x000fe40008000000 */
[----:B------:R-:W-:-:S06]  /*1fc0*/  ULOP3.LUT UR6, UR40, UR6, URZ, 0x3c, !UPT ;  /* 0x0000000628067292 */ /* 0x000fcc000f8e3c3f */
[----:B------:R-:W-:-:S07]  /*1fd0*/  IMAD.U32 R5, RZ, RZ, UR6 ;  /* 0x00000006ff057e24 */ /* 0x000fce000f8e00ff */
.L_x_28:
[----:B-12---:R-:W-:Y:S05]  /*1fe0*/  @!P0 BRA `(.L_x_22) ;  /* 0x0000000000048947 */ /* 0x006fea0003800000 */
[----:B------:R-:W-:Y:S01]  /*1ff0*/  BPT.TRAP 0x1 ;  /* 0x000000040000795c */ /* 0x000fe20000300000 */
.L_x_22:
[----:B------:R-:W-:Y:S01]  /*2000*/  ULEA UR6, UR9, UR42, 0x3 ;  /* 0x0000002a09067291 */ /* 0x000fe2000f8e183f */
[----:B------:R-:W-:-:S08]  /*2010*/  SHF.L.U32 R3, R5, 0x1f, RZ ;  /* 0x0000001f05037819 */ /* 0x000fd000000006ff */
[----:B------:R1:W2:Y:S01]  /*2020*/  SYNCS.PHASECHK.TRANS64.TRYWAIT P1, [UR6], R3 ;  /* 0x00000003ff0075a7 */ /* 0x0002a20008020146 */
[----:B------:R-:W-:Y:S05]  /*2030*/  @!P0 BRA `(.L_x_23) ;  /* 0x0000000000048947 */ /* 0x000fea0003800000 */
[----:B------:R-:W-:Y:S01]  /*2040*/  BPT.TRAP 0x1 ;  /* 0x000000040000795c */ /* 0x000fe20000300000 */
.L_x_23:
[----:B--2---:R-:W-:Y:S05]  /*2050*/  @P1 BRA `(.L_x_24) ;  /* 0x0000000000081947 */ /* 0x004fea0003800000 */
[----:B------:R-:W2:Y:S02]  /*2060*/  SYNCS.PHASECHK.TRANS64.TRYWAIT P1, [UR6], R3 ;  /* 0x00000003ff0075a7 */ /* 0x000ea40008020146 */
[----:B--2---:R-:W-:Y:S05]  /*2070*/  @!P1 BRA `(.L_x_25) ;  /* 0x000000a000b09947 */ /* 0x004fea0003800000 */
.L_x_24:
[----:B------:R-:W-:Y:S01]  /*2080*/  ULEA UR8, UR9, UR5, 0xd ;  /* 0x0000000509087291 */ /* 0x000fe2000f8e683f */
[----:B------:R-:W-:Y:S01]  /*2090*/  WARPGROUP.ARRIVE ;  /* 0x00000000000079c5 */ /* 0x000fe20000000000 */
[----:B------:R-:W-:Y:S01]  /*20a0*/  ULEA UR6, UR9, UR4, 0xb ;  /* 0x0000000409067291 */ /* 0x000fe2000f8e583f */
[----:B------:R-:W-:Y:S01]  /*20b0*/  UMOV UR15, 0x40000040 ;  /* 0x40000040000f7882 */ /* 0x000fe20000000000 */
[----:B------:R-:W-:-:S03]  /*20c0*/  UMOV UR13, 0x40000040 ;  /* 0x40000040000d7882 */ /* 0x000fc60000000000 */
[----:B------:R-:W-:Y:S02]  /*20d0*/  UMOV UR14, UR8 ;  /* 0x00000008000e7c82 */ /* 0x000fe40008000000 */
[----:B------:R-:W-:Y:S02]  /*20e0*/  UMOV UR12, UR6 ;  /* 0x00000006000c7c82 */ /* 0x000fe40008000000 */
[----:B------:R-:W-:Y:S01]  /*20f0*/  HGMMA.64x256x8.F32.TF32 R24, gdesc[UR12], R24, gsb0 ;  /* 0x07e000000c1879f0 */ /* 0x000fe20008002818 */
[----:B------:R-:W-:Y:S02]  /*2100*/  UIADD3 UR14, UR8, 0x2, URZ ;  /* 0x00000002080e7890 */ /* 0x000fe4000fffe03f */
[----:B------:R-:W-:Y:S01]  /*2110*/  UIADD3 UR12, UR6, 0x2, URZ ;  /* 0x00000002060c7890 */ /* 0x000fe2000fffe03f */
[----:B------:R-:W-:Y:S01]  /*2120*/  UMOV UR15, 0x40000040 ;  /* 0x40000040000f7882 */ /* 0x000fe20000000000 */
[----:B------:R-:W-:Y:S01]  /*2130*/  UMOV UR13, 0x40000040 ;  /* 0x40000040000d7882 */ /* 0x000fe20000000000 */
[----:B------:R-:W-:-:S02]  /*2140*/  WARPGROUP.DEPBAR.LE gsb0, 0x0 ;  /* 0x00008000000079c5 */ /* 0x000fc40000010000 */
        /* <DEDUP_REMOVED lines=114> */
[----:B------:R-:W-:Y:S03]  /*2870*/  HGMMA.64x256x8.F32.TF32 R24, gdesc[UR12], R24, gsb0 ;  /* 0x07e000000c1879f0 */ /* 0x000fe60008002818 */
[----:B------:R-:W-:Y:S02]  /*2880*/  WARPGROUP.DEPBAR.LE gsb0, 0x0 ;  /* 0x00008000000079c5 */ /* 0x000fe40000010000 */
[----:B------:R-:W-:Y:S05]  /*2890*/  @!P0 BRA `(.L_x_26) ;  /* 0x0000000000048947 */ /* 0x000fea0003800000 */
[----:B------:R-:W-:Y:S01]  /*28a0*/  BPT.TRAP 0x1 ;  /* 0x000000040000795c */ /* 0x000fe20000300000 */
.L_x_26:
[----:B------:R-:W-:Y:S01]  /*28b0*/  ULEA UR6, UR7, UR42, 0x3 ;  /* 0x0000002a07067291 */ /* 0x000fe2000f8e183f */
[----:B------:R-:W-:-:S03]  /*28c0*/  ISETP.GT.U32.AND P1, PT, R16, 0x1, PT ;  /* 0x000000011000780c */ /* 0x000fc60003f24070 */
[----:B------:R-:W-:-:S04]  /*28d0*/  UIADD3 UR6, UR6, 0x30, URZ ;  /* 0x0000003006067890 */ /* 0x000fc8000fffe03f */
[----:B------:R-:W-:-:S09]  /*28e0*/  UPRMT UR6, URZ, 0x654, UR6 ;  /* 0x000006543f067896 */ /* 0x000fd20008000006 */
[----:B------:R-:W-:Y:S01]  /*28f0*/  SYNCS.ARRIVE.TRANS64.RED.A1T0 RZ, [UR6], RZ ;  /* 0x000000ffffff79a7 */ /* 0x000fe20008100406 */
[----:B------:R-:W-:Y:S05]  /*2900*/  @P1 BRA `(.L_x_27) ;  /* 0x0000000000041947 */ /* 0x000fea0003800000 */
[----:B------:R-:W-:Y:S01]  /*2910*/  BPT.TRAP 0x1 ;  /* 0x000000040000795c */ /* 0x000fe20000300000 */
.L_x_27:
[----:B------:R-:W-:Y:S01]  /*2920*/  UIADD3 UR9, UR9, 0x1, URZ ;  /* 0x0000000109097890 */ /* 0x000fe2000fffe03f */
[C---:B------:R-:W-:Y:S01]  /*2930*/  ISETP.GT.AND P1, PT, R0.reuse, 0x1, PT ;  /* 0x000000010000780c */ /* 0x040fe20003f24270 */
[----:B------:R-:W-:Y:S01]  /*2940*/  UIADD3 UR7, UR7, 0x1, URZ ;  /* 0x0000000107077890 */ /* 0x000fe2000fffe03f */
[----:B------:R-:W-:Y:S01]  /*2950*/  VIADD R0, R0, 0xffffffff ;  /* 0xffffffff00007836 */ /* 0x000fe20000000000 */
[----:B------:R-:W-:Y:S02]  /*2960*/  UISETP.NE.AND UP0, UPT, UR9, 0x6, UPT ;  /* 0x000000060900788c */ /* 0x000fe4000bf05270 */
[----:B------:R-:W-:Y:S02]  /*2970*/  UISETP.NE.AND UP1, UPT, UR7, 0x6, UPT ;  /* 0x000000060700788c */ /* 0x000fe4000bf25270 */
[----:B------:R-:W-:Y:S02]  /*2980*/  USEL UR6, URZ, 0x1, UP0 ;  /* 0x000000013f067887 */ /* 0x000fe40008000000 */
[----:B------:R-:W-:-:S02]  /*2990*/  USEL UR9, UR9, URZ, UP0 ;  /* 0x0000003f09097287 */ /* 0x000fc40008000000 */
[----:B------:R-:W-:Y:S02]  /*29a0*/  USEL UR7, UR7, URZ, UP1 ;  /* 0x0000003f07077287 */ /* 0x000fe40008800000 */
[----:B------:R-:W-:Y:S01]  /*29b0*/  LOP3.LUT R5, R5, UR6, RZ, 0x3c, !PT ;  /* 0x0000000605057c12 */ /* 0x000fe2000f8e3cff */
[----:B------:R-:W-:Y:S09]  /*29c0*/  @P1 BRA `(.L_x_28) ;  /* 0xfffffff400841947 */ /* 0x000ff2000383ffff */
.L_x_21:
[----:B-12---:R-:W1:Y:S01]  /*29d0*/  LDC R0, c[0x0][0x28c] ;  /* 0x0000a300ff007b82 */ /* 0x006e620000000800 */
[----:B------:R2:W-:Y:S01]  /*29e0*/  SYNCS.ARRIVE.TRANS64.A1T0 RZ, [R158+UR44], RZ ;  /* 0x000000ff9eff79a7 */ /* 0x0005e2000810002c */
[----:B-1----:R-:W-:-:S13]  /*29f0*/  ISETP.GE.AND P1, PT, R0, 0x1, PT ;  /* 0x000000010000780c */ /* 0x002fda0003f26270 */
[----:B--2---:R-:W-:Y:S05]  /*2a00*/  @!P1 BRA `(.L_x_29) ;  /* 0x0000000000349947 */ /* 0x004fea0003800000 */
[----:B------:R-:W-:Y:S05]  /*2a10*/  @!P0 BRA `(.L_x_30) ;  /* 0x0000000000048947 */ /* 0x000fea0003800000 */
[----:B------:R-:W-:Y:S01]  /*2a20*/  BPT.TRAP 0x1 ;  /* 0x000000040000795c */ /* 0x000fe20000300000 */
.L_x_30:
[----:B------:R-:W-:Y:S01]  /*2a30*/  UIADD3 UR6, UR45, UR36, URZ ;  /* 0x000000242d067290 */ /* 0x000fe2000fffe03f */
[----:B------:R-:W-:-:S03]  /*2a40*/  ISETP.GT.U32.AND P0, PT, R16, 0x1, PT ;  /* 0x000000011000780c */ /* 0x000fc60003f04070 */
[----:B------:R-:W-:-:S04]  /*2a50*/  UIMAD.WIDE.U32 UR4, UR6, -0x55555555, URZ ;  /* 0xaaaaaaab060478a5 */ /* 0x000fc8000f8e003f */
[----:B------:R-:W-:-:S04]  /*2a60*/  USHF.R.U32.HI UR4, URZ, 0x2, UR5 ;  /* 0x000000023f047899 */ /* 0x000fc80008011605 */
[----:B------:R-:W-:-:S04]  /*2a70*/  UIMAD UR6, UR4, -0x6, UR6 ;  /* 0xfffffffa040678a4 */ /* 0x000fc8000f8e0206 */
[----:B------:R-:W-:-:S04]  /*2a80*/  ULEA UR6, UR6, UR42, 0x3 ;  /* 0x0000002a06067291 */ /* 0x000fc8000f8e183f */
[----:B------:R-:W-:-:S04]  /*2a90*/  UIADD3 UR6, UR6, 0x30, URZ ;  /* 0x0000003006067890 */ /* 0x000fc8000fffe03f */
[----:B------:R-:W-:-:S09]  /*2aa0*/  UPRMT UR6, URZ, 0x654, UR6 ;  /* 0x000006543f067896 */ /* 0x000fd20008000006 */
[----:B------:R-:W-:Y:S01]  /*2ab0*/  SYNCS.ARRIVE.TRANS64.RED.A1T0 RZ, [UR6], RZ ;  /* 0x000000ffffff79a7 */ /* 0x000fe20008100406 */
[----:B------:R-:W-:Y:S05]  /*2ac0*/  @P0 BRA `(.L_x_29) ;  /* 0x0000000000040947 */ /* 0x000fea0003800000 */
[----:B------:R-:W-:Y:S01]  /*2ad0*/  BPT.TRAP 0x1 ;  /* 0x000000040000795c */ /* 0x000fe20000300000 */
.L_x_29:
[----:B------:R-:W-:Y:S01]  /*2ae0*/  SHF.L.U32 R0, R173, 0x1f, RZ ;  /* 0x0000001fad007819 */ /* 0x000fe200000006ff */
[----:B------:R-:W-:Y:S01]  /*2af0*/  UIADD3 UR36, UR41, UR36, URZ ;  /* 0x0000002429247290 */ /* 0x000fe2000fffe03f */
[----:B------:R-:W1:Y:S01]  /*2b00*/  LDC R7, c[0x0][0x288] ;  /* 0x0000a200ff077b82 */ /* 0x000e620000000800 */
[----:B------:R-:W-:Y:S01]  /*2b10*/  UISETP.GE.U32.AND UP1, UPT, UR41, 0x6, UPT ;  /* 0x000000062900788c */ /* 0x000fe2000bf26070 */
[----:B------:R-:W-:Y:S01]  /*2b20*/  IMAD.SHL.U32 R8, R156, 0x2, RZ ;  /* 0x000000029c087824 */ /* 0x000fe200078e00ff */
[----:B------:R-:W-:Y:S02]  /*2b30*/  UISETP.GT.U32.AND UP0, UPT, UR36, 0x5, UPT ;  /* 0x000000052400788c */ /* 0x000fe4000bf04070 */
[----:B------:R-:W-:Y:S02]  /*2b40*/  UIMAD.WIDE.U32 UR4, UR36, -0x55555555, URZ ;  /* 0xaaaaaaab240478a5 */ /* 0x000fe4000f8e003f */
[----:B------:R-:W-:Y:S01]  /*2b50*/  UISETP.LT.U32.AND UP0, UPT, UR41, 0x6, UP0 ;  /* 0x000000062900788c */ /* 0x000fe20008701070 */
[----:B------:R-:W2:Y:S01]  /*2b60*/  SYNCS.PHASECHK.TRANS64.TRYWAIT P0, [R157+UR43+0x10], R0 ;  /* 0x000010009d0075a7 */ /* 0x000ea2000800016b */
[----:B------:R-:W-:Y:S01]  /*2b70*/  USHF.R.U32.HI UR4, URZ, 0x2, UR5 ;  /* 0x000000023f047899 */ /* 0x000fe20008011605 */
[----:B------:R-:W-:Y:S01]  /*2b80*/  SHF.R.S32.HI R9, RZ, 0x1f, R8 ;  /* 0x0000001fff097819 */ /* 0x000fe20000011408 */
[----:B------:R-:W-:-:S02]  /*2b90*/  USEL UR6, URZ, 0x1, !UP0 ;  /* 0x000000013f067887 */ /* 0x000fc4000c000000 */
[----:B------:R-:W-:Y:S02]  /*2ba0*/  UIMAD UR36, UR4, -0x6, UR36 ;  /* 0xfffffffa042478a4 */ /* 0x000fe4000f8e0224 */
[----:B------:R-:W-:-:S04]  /*2bb0*/  ULOP3.LUT UR40, UR40, UR6, URZ, 0x3c, !UPT ;  /* 0x0000000628287292 */ /* 0x000fc8000f8e3c3f */
[----:B------:R-:W-:Y:S01]  /*2bc0*/  @UP1 ULOP3.LUT UR40, UR40, 0x1, UR4, 0x78, !UPT ;  /* 0x0000000128281892 */ /* 0x000fe2000f8e7804 */
[----:B-12---:R-:W-:Y:S11]  /*2bd0*/  @!P0 BRA `(.L_x_31) ;  /* 0x0000009400f08947 */ /* 0x006ff60003800000 */
.L_x_315:
[----:B------:R-:W-:Y:S01]  /*2be0*/  IMAD.SHL.U32 R6, R19, 0x40, RZ ;  /* 0x0000004013067824 */ /* 0x000fe200078e00ff */
[----:B------:R-:W-:Y:S01]  /*2bf0*/  ULDC UR6, c[0x0][0x284] ;  /* 0x0000a10000067ab9 */ /* 0x000fe20000000800 */
[----:B0-----:R-:W-:Y:S01]  /*2c00*/  IMAD.SHL.U32 R12, R22, 0x100, RZ ;  /* 0x00000100160c7824 */ /* 0x001fe200078e00ff */
[----:B------:R-:W-:Y:S01]  /*2c10*/  SHF.R.S32.HI R167, RZ, 0x1f, R2 ;  /* 0x0000001fffa77819 */ /* 0x000fe20000011402 */
[----:B------:R-:W-:Y:S01]  /*2c20*/  ULDC.64 UR4, c[0x0][0x5d0] ;  /* 0x0001740000047ab9 */ /* 0x000fe20000000a00 */
[----:B------:R-:W-:Y:S01]  /*2c30*/  ISETP.GE.AND P0, PT, R6, UR6, PT ;  /* 0x0000000606007c0c */ /* 0x000fe2000bf06270 */
[----:B------:R-:W-:Y:S01]  /*2c40*/  IMAD.WIDE.U32 R4, R2, UR4, R8 ;  /* 0x0000000402047c25 */ /* 0x000fe2000f8e0008 */
[----:B------:R-:W-:Y:S02]  /*2c50*/  SHF.R.S32.HI R13, RZ, 0x1f, R12 ;  /* 0x0000001fff0d7819 */ /* 0x000fe4000001140c */
[C---:B------:R-:W-:Y:S01]  /*2c60*/  ISETP.GE.OR P0, PT, R12.reuse, R7, P0 ;  /* 0x000000070c00720c */ /* 0x040fe20000706670 */
[----:B------:R-:W-:Y:S01]  /*2c70*/  IMAD R3, R167, UR4, RZ ;  /* 0x00000004a7037c24 */ /* 0x000fe2000f8e02ff */
[----:B------:R-:W-:-:S03]  /*2c80*/  IADD3 R164, P1, R12, R4, RZ ;  /* 0x000000040ca47210 */ /* 0x000fc60007f3e0ff */
[----:B------:R-:W-:-:S05]  /*2c90*/  IMAD R3, R2, UR5, R3 ;  /* 0x0000000502037c24 */ /* 0x000fca000f8e0203 */
[----:B------:R-:W-:-:S03]  /*2ca0*/  IADD3.X R165, R13, R5, R3, P1, !PT ;  /* 0x000000050da57210 */ /* 0x000fc60000ffe403 */
[----:B------:R-:W-:Y:S05]  /*2cb0*/  @P0 BRA `(.L_x_32) ;  /* 0x0000007c00000947 */ /* 0x000fea0003800000 */
[----:B------:R-:W0:Y:S01]  /*2cc0*/  LDC.64 R10, c[0x0][0x5c8] ;  /* 0x00017200ff0a7b82 */ /* 0x000e220000000a00 */
[----:B-----5:R-:W-:Y:S01]  /*2cd0*/  FSETP.NEU.AND P0, PT, R152, RZ, PT ;  /* 0x000000ff9800720b */ /* 0x020fe20003f0d000 */
[----:B------:R-:W-:Y:S01]  /*2ce0*/  IMAD R3, R156, -0x2, R7 ;  /* 0xfffffffe9c037824 */ /* 0x000fe200078e0207 */
[----:B------:R-:W-:Y:S01]  /*2cf0*/  BSSY B0, `(.L_x_32) ;  /* 0x00007bc000007945 */ /* 0x000fe20003800000 */
[----:B------:R-:W-:-:S04]  /*2d00*/  IMAD.WIDE R162, R19, 0x40, R154 ;  /* 0x0000004013a27825 */ /* 0x000fc800078e029a */
[----:B-1----:R-:W-:Y:S02]  /*2d10*/  IMAD.IADD R0, R3, 0x1, -R12 ;  /* 0x0000000103007824 */ /* 0x002fe400078e0a0c */
[----:B------:R-:W-:-:S03]  /*2d20*/  IMAD.IADD R3, R161, 0x1, -R6 ;  /* 0x00000001a1037824 */ /* 0x000fc600078e0a06 */
[----:B------:R-:W-:-:S04]  /*2d30*/  ISETP.GT.AND P1, PT, R0, RZ, PT ;  /* 0x000000ff0000720c */ /* 0x000fc80003f24270 */
[----:B------:R-:W-:Y:S01]  /*2d40*/  ISETP.GT.AND P2, PT, R3, RZ, P1 ;  /* 0x000000ff0300720c */ /* 0x000fe20000f44270 */
[-C--:B0-----:R-:W-:Y:S02]  /*2d50*/  IMAD R4, R163, R10.reuse, RZ ;  /* 0x0000000aa3047224 */ /* 0x081fe400078e02ff */
[----:B------:R-:W-:-:S04]  /*2d60*/  IMAD.WIDE.U32 R164, R162, R10, R164 ;  /* 0x0000000aa2a47225 */ /* 0x000fc800078e00a4 */
[----:B------:R-:W-:-:S04]  /*2d70*/  IMAD R5, R162, R11, R4 ;  /* 0x0000000ba2057224 */ /* 0x000fc800078e0204 */
[----:B------:R-:W-:Y:S01]  /*2d80*/  IMAD.IADD R177, R165, 0x1, R5 ;  /* 0x00000001a5b17824 */ /* 0x000fe200078e0205 */
[----:B------:R-:W-:Y:S06]  /*2d90*/  @!P0 BRA `(.L_x_33) ;  /* 0x0000005400948947 */ /* 0x000fec0003800000 */
[----:B------:R-:W0:Y:S01]  /*2da0*/  LDC.64 R20, c[0x0][0x5b8] ;  /* 0x00016e00ff147b82 */ /* 0x000e220000000a00 */
[----:B------:R-:W-:-:S07]  /*2db0*/  ULDC.64 UR4, c[0x0][0x5c0] ;  /* 0x0001700000047ab9 */ /* 0x000fce0000000a00 */
[----:B------:R-:W1:Y:S08]  /*2dc0*/  LDC.64 R174, c[0x0][0x5b0] ;  /* 0x00016c00ffae7b82 */ /* 0x000e700000000a00 */
[----:B------:R-:W2:Y:S01]  /*2dd0*/  LDC.64 R14, c[0x0][0x5a8] ;  /* 0x00016a00ff0e7b82 */ /* 0x000ea20000000a00 */
[-C--:B0-----:R-:W-:Y:S02]  /*2de0*/  IMAD R6, R167, R20.reuse, RZ ;  /* 0x00000014a7067224 */ /* 0x081fe400078e02ff */
[----:B------:R-:W-:-:S04]  /*2df0*/  IMAD.WIDE.U32 R4, R2, R20, R8 ;  /* 0x0000001402047225 */ /* 0x000fc800078e0008 */
[----:B------:R-:W-:Y:S01]  /*2e00*/  IMAD R165, R2, R21, R6 ;  /* 0x0000001502a57224 */ /* 0x000fe200078e0206 */
[----:B------:R-:W-:Y:S01]  /*2e10*/  IADD3 R166, P0, R12, R4, RZ ;  /* 0x000000040ca67210 */ /* 0x000fe20007f1e0ff */
[----:B-1----:R-:W-:-:S03]  /*2e20*/  IMAD R4, R163, R174, RZ ;  /* 0x000000aea3047224 */ /* 0x002fc600078e02ff */
[----:B------:R-:W-:Y:S01]  /*2e30*/  IADD3.X R167, R13, R5, R165, P0, !PT ;  /* 0x000000050da77210 */ /* 0x000fe200007fe4a5 */
[C---:B------:R-:W-:Y:S02]  /*2e40*/  IMAD R163, R162.reuse, R175, R4 ;  /* 0x000000afa2a37224 */ /* 0x040fe400078e0204 */
[----:B------:R-:W-:-:S04]  /*2e50*/  IMAD.WIDE.U32 R4, R162, R174, R166 ;  /* 0x000000aea2047225 */ /* 0x000fc800078e00a6 */
[----:B------:R-:W-:Y:S01]  /*2e60*/  IMAD.IADD R5, R5, 0x1, R163 ;  /* 0x0000000105057824 */ /* 0x000fe200078e02a3 */
[----:B--2---:R-:W-:-:S04]  /*2e70*/  LEA R6, P0, R4, R14, 0x2 ;  /* 0x0000000e04067211 */ /* 0x004fc800078010ff */
[----:B------:R-:W-:-:S05]  /*2e80*/  LEA.HI.X R7, R4, R15, R5, 0x2, P0 ;  /* 0x0000000f04077211 */ /* 0x000fca00000f1405 */
[----:B------:R0:W2:Y:S01]  /*2e90*/  @P2 LDG.E.LTC128B R19, desc[UR38][R6.64] ;  /* 0x0000002606132981 */ /* 0x0000a2000c1e1920 */
[----:B------:R-:W-:Y:S01]  /*2ea0*/  IMAD.WIDE.U32 R4, R162, R174, R12 ;  /* 0x000000aea2047225 */ /* 0x000fe200078e000c */
[C---:B------:R-:W-:Y:S01]  /*2eb0*/  SHF.L.U64.HI R171, R174.reuse, 0x3, R175 ;  /* 0x00000003aeab7819 */ /* 0x040fe200000102af */
[----:B------:R-:W-:Y:S02]  /*2ec0*/  BSSY B1, `(.L_x_34) ;  /* 0x0000014000017945 */ /* 0x000fe40003800000 */
[----:B------:R-:W-:Y:S01]  /*2ed0*/  IMAD.SHL.U32 R170, R174, 0x8, RZ ;  /* 0x00000008aeaa7824 */ /* 0x000fe200078e00ff */
[----:B------:R-:W-:Y:S02]  /*2ee0*/  IADD3 R168, P0, R8, R4, RZ ;  /* 0x0000000408a87210 */ /* 0x000fe40007f1e0ff */
[----:B------:R-:W-:Y:S01]  /*2ef0*/  LEA R4, P3, R164, UR4, 0x2 ;  /* 0x00000004a4047c11 */ /* 0x000fe2000f8610ff */
[----:B------:R-:W-:Y:S01]  /*2f00*/  IMAD.WIDE.U32 R170, R162, R174, R170 ;  /* 0x000000aea2aa7225 */ /* 0x000fe200078e00aa */
[----:B------:R-:W-:-:S02]  /*2f10*/  IADD3.X R169, R9, R163, R5, P0, !PT ;  /* 0x000000a309a97210 */ /* 0x000fc400007fe405 */
[----:B------:R-:W-:Y:S02]  /*2f20*/  LEA.HI.X R5, R164, UR5, R177, 0x2, P3 ;  /* 0x00000005a4057c11 */ /* 0x000fe400098f14b1 */
[----:B------:R-:W-:Y:S01]  /*2f30*/  ISETP.GT.AND P0, PT, R0, 0x1, PT ;  /* 0x000000010000780c */ /* 0x000fe20003f04270 */
[----:B------:R-:W-:-:S03]  /*2f40*/  IMAD.WIDE.U32 R168, R2, R20, R168 ;  /* 0x0000001402a87225 */ /* 0x000fc600078e00a8 */
[----:B------:R-:W-:Y:S01]  /*2f50*/  ISETP.GT.AND P3, PT, R3, RZ, P0 ;  /* 0x000000ff0300720c */ /* 0x000fe20000764270 */
[----:B0-----:R-:W-:Y:S01]  /*2f60*/  IMAD.IADD R7, R165, 0x1, R169 ;  /* 0x00000001a5077824 */ /* 0x001fe200078e02a9 */
[----:B------:R-:W-:-:S04]  /*2f70*/  LEA R6, P4, R168, R14, 0x2 ;  /* 0x0000000ea8067211 */ /* 0x000fc800078810ff */
[----:B------:R-:W-:Y:S02]  /*2f80*/  LEA.HI.X R7, R168, R15, R7, 0x2, P4 ;  /* 0x0000000fa8077211 */ /* 0x000fe400020f1407 */
[----:B--2---:R-:W-:-:S05]  /*2f90*/  LOP3.LUT R21, R19, 0xffffe000, RZ, 0xc0, !PT ;  /* 0xffffe00013157812 */ /* 0x004fca00078ec0ff */
[----:B------:R-:W-:-:S04]  /*2fa0*/  FMUL R21, R21, R152 ;  /* 0x0000009815157220 */ /* 0x000fc80000400000 */
[----:B------:R-:W-:-:S05]  /*2fb0*/  FFMA R21, R24, R153, R21 ;  /* 0x0000009918157223 */ /* 0x000fca0000000015 */
[----:B------:R-:W-:-:S05]  /*2fc0*/  F2FP.TF32.F32.PACK_B R21, R21 ;  /* 0x00000015ff15723e */ /* 0x000fca00024050ff */
[----:B------:R0:W-:Y:S01]  /*2fd0*/  @P2 STG.E desc[UR38][R4.64], R21 ;  /* 0x0000001504002986 */ /* 0x0001e2000c101926 */
[----:B------:R-:W-:Y:S05]  /*2fe0*/  @!P3 BRA `(.L_x_35) ;  /* 0x000000000004b947 */ /* 0x000fea0003800000 */
[----:B------:R1:W5:Y:S02]  /*2ff0*/  LDG.E.LTC128B R19, desc[UR38][R6.64+0x4] ;  /* 0x0000042606137981 */ /* 0x000364000c1e1920 */
.L_x_35:
[----:B------:R-:W-:Y:S05]  /*3000*/  BSYNC B1 ;  /* 0x0000000000017941 */ /* 0x000fea0003800000 */
.L_x_34:
[----:B0----5:R-:W-:Y:S01]  /*3010*/  LOP3.LUT R21, R19, 0xffffe000, RZ, 0xc0, !PT ;  /* 0xffffe00013157812 */ /* 0x021fe200078ec0ff */
[----:B------:R-:W-:Y:S01]  /*3020*/  IMAD.IADD R169, R163, 0x1, R171 ;  /* 0x00000001a3a97824 */ /* 0x000fe200078e02ab */
[----:B------:R-:W-:Y:S02]  /*3030*/  IADD3 R162, P2, R166, R170, RZ ;  /* 0x000000aaa6a27210 */ /* 0x000fe40007f5e0ff */
[----:B------:R-:W-:Y:S01]  /*3040*/  ISETP.GT.AND P1, PT, R3, 0x8, P1 ;  /* 0x000000080300780c */ /* 0x000fe20000f24270 */
[----:B------:R-:W-:Y:S02]  /*3050*/  FMUL R22, R21, R152 ;  /* 0x0000009815167220 */ /* 0x000fe40000400000 */
[----:B------:R-:W-:Y:S01]  /*3060*/  IMAD.X R166, R169, 0x1, R167, P2 ;  /* 0x00000001a9a67824 */ /* 0x000fe200010e06a7 */
[----:B------:R-:W-:Y:S01]  /*3070*/  LEA R24, P2, R162, R14, 0x2 ;  /* 0x0000000ea2187211 */ /* 0x000fe200078410ff */
[----:B------:R-:W-:-:S03]  /*3080*/  FFMA R163, R25, R153, R22 ;  /* 0x0000009919a37223 */ /* 0x000fc60000000016 */
[----:B------:R-:W-:Y:S02]  /*3090*/  LEA.HI.X R25, R162, R15, R166, 0x2, P2 ;  /* 0x0000000fa2197211 */ /* 0x000fe400010f14a6 */
[----:B------:R-:W-:-:S05]  /*30a0*/  F2FP.TF32.F32.PACK_B R163, R163 ;  /* 0x000000a3ffa3723e */ /* 0x000fca00024050ff */
[----:B------:R0:W-:Y:S04]  /*30b0*/  @P3 STG.E desc[UR38][R4.64+0x4], R163 ;  /* 0x000004a304003986 */ /* 0x0001e8000c101926 */
[----:B------:R-:W2:Y:S01]  /*30c0*/  @P1 LDG.E.LTC128B R19, desc[UR38][R24.64] ;  /* 0x0000002618131981 */ /* 0x000ea2000c1e1920 */
[----:B------:R-:W-:Y:S01]  /*30d0*/  IADD3 R8, P2, P3, R8, R170, R12 ;  /* 0x000000aa08087210 */ /* 0x000fe20007b5e00c */
[----:B------:R-:W-:Y:S01]  /*30e0*/  BSSY B1, `(.L_x_36) ;  /* 0x0000011000017945 */ /* 0x000fe20003800000 */
[C---:B------:R-:W-:Y:S02]  /*30f0*/  SHF.L.U64.HI R11, R10.reuse, 0x5, R11 ;  /* 0x000000050a0b7819 */ /* 0x040fe4000001020b */
[----:B------:R-:W-:Y:S02]  /*3100*/  IADD3.X R9, R9, R169, R13, P2, P3 ;  /* 0x000000a909097210 */ /* 0x000fe400017e640d */
[----:B------:R-:W-:-:S02]  /*3110*/  LEA R10, P2, R10, R4, 0x5 ;  /* 0x000000040a0a7211 */ /* 0x000fc400078428ff */
[----:B------:R-:W-:Y:S01]  /*3120*/  ISETP.GT.AND P0, PT, R3, 0x8, P0 ;  /* 0x000000080300780c */ /* 0x000fe20000704270 */
[----:B------:R-:W-:-:S04]  /*3130*/  IMAD.WIDE.U32 R20, R2, R20, R8 ;  /* 0x0000001402147225 */ /* 0x000fc800078e0008 */
[----:B------:R-:W-:Y:S01]  /*3140*/  IMAD.X R11, R11, 0x1, R5, P2 ;  /* 0x000000010b0b7824 */ /* 0x000fe200010e0605 */
[----:B------:R-:W-:Y:S01]  /*3150*/  LEA R8, P3, R20, R14, 0x2 ;  /* 0x0000000e14087211 */ /* 0x000fe200078610ff */
[----:B------:R-:W-:-:S05]  /*3160*/  IMAD.IADD R2, R165, 0x1, R21 ;  /* 0x00000001a5027824 */ /* 0x000fca00078e0215 */
        /* <DEDUP_REMOVED lines=8> */
.L_x_37:
[----:B------:R-:W-:Y:S05]  /*31f0*/  BSYNC B1 ;  /* 0x0000000000017941 */ /* 0x000fea0003800000 */
.L_x_36:
[----:B0----5:R-:W-:Y:S01]  /*3200*/  LOP3.LUT R13, R19, 0xffffe000, RZ, 0xc0, !PT ;  /* 0xffffe000130d7812 */ /* 0x021fe200078ec0ff */
[----:B------:R-:W-:Y:S01]  /*3210*/  BSSY B1, `(.L_x_38) ;  /* 0x0000009000017945 */ /* 0x000fe20003800000 */
[----:B------:R-:W-:-:S03]  /*3220*/  ISETP.GT.AND P1, PT, R0, 0x8, PT ;  /* 0x000000080000780c */ /* 0x000fc60003f24270 */
[----:B------:R-:W-:Y:S01]  /*3230*/  FMUL R2, R13, R152 ;  /* 0x000000980d027220 */ /* 0x000fe20000400000 */
[----:B------:R-:W-:-:S03]  /*3240*/  ISETP.GT.AND P2, PT, R3, RZ, P1 ;  /* 0x000000ff0300720c */ /* 0x000fc60000f44270 */
[----:B------:R-:W-:-:S05]  /*3250*/  FFMA R27, R27, R153, R2 ;  /* 0x000000991b1b7223 */ /* 0x000fca0000000002 */
[----:B------:R-:W-:-:S05]  /*3260*/  F2FP.TF32.F32.PACK_B R27, R27 ;  /* 0x0000001bff1b723e */ /* 0x000fca00024050ff */
[----:B------:R0:W-:Y:S01]  /*3270*/  @P0 STG.E desc[UR38][R10.64+0x4], R27 ;  /* 0x0000041b0a000986 */ /* 0x0001e2000c101926 */
[----:B------:R-:W-:Y:S05]  /*3280*/  @!P2 BRA `(.L_x_39) ;  /* 0x000000000004a947 */ /* 0x000fea0003800000 */
[----:B------:R3:W5:Y:S02]  /*3290*/  LDG.E.LTC128B R19, desc[UR38][R6.64+0x20] ;  /* 0x0000202606137981 */ /* 0x000764000c1e1920 */
.L_x_39:
[----:B------:R-:W-:Y:S05]  /*32a0*/  BSYNC B1 ;  /* 0x0000000000017941 */ /* 0x000fea0003800000 */
.L_x_38:
[----:B-----5:R-:W-:Y:S01]  /*32b0*/  LOP3.LUT R13, R19, 0xffffe000, RZ, 0xc0, !PT ;  /* 0xffffe000130d7812 */ /* 0x020fe200078ec0ff */
        /* <DEDUP_REMOVED lines=9> */
.L_x_41:
[----:B------:R-:W-:Y:S05]  /*3350*/  BSYNC B1 ;  /* 0x0000000000017941 */ /* 0x000fea0003800000 */
.L_x_40:
[----:B----45:R-:W-:Y:S01]  /*3360*/  LOP3.LUT R13, R19, 0xffffe000, RZ, 0xc0, !PT ;  /* 0xffffe000130d7812 */ /* 0x030fe200078ec0ff */
[----:B------:R-:W-:Y:S01]  /*3370*/  BSSY B1, `(.L_x_42) ;  /* 0x0000008000017945 */ /* 0x000fe20003800000 */
[----:B------:R-:W-:-:S03]  /*3380*/  ISETP.GT.AND P1, PT, R3, 0x8, P1 ;  /* 0x000000080300780c */ /* 0x000fc60000f24270 */
[----:B------:R-:W-:-:S04]  /*3390*/  FMUL R2, R13, R152 ;  /* 0x000000980d027220 */ /* 0x000fc80000400000 */
[----:B------:R-:W-:-:S05]  /*33a0*/  FFMA R29, R29, R153, R2 ;  /* 0x000000991d1d7223 */ /* 0x000fca0000000002 */
[----:B------:R-:W-:-:S05]  /*33b0*/  F2FP.TF32.F32.PACK_B R29, R29 ;  /* 0x0000001dff1d723e */ /* 0x000fca00024050ff */
[----:B------:R4:W-:Y:S01]  /*33c0*/  @P3 STG.E desc[UR38][R4.64+0x24], R29 ;  /* 0x0000241d04003986 */ /* 0x0009e2000c101926 */
[----:B------:R-:W-:Y:S05]  /*33d0*/  @!P1 BRA `(.L_x_43) ;  /* 0x0000000000049947 */ /* 0x000fea0003800000 */
[----:B------:R0:W5:Y:S02]  /*33e0*/  LDG.E.LTC128B R19, desc[UR38][R8.64+0x20] ;  /* 0x0000202608137981 */ /* 0x000164000c1e1920 */
.L_x_43:
[----:B------:R-:W-:Y:S05]  /*33f0*/  BSYNC B1 ;  /* 0x0000000000017941 */ /* 0x000fea0003800000 */
.L_x_42:
[----:B-----5:R-:W-:Y:S01]  /*3400*/  LOP3.LUT R13, R19, 0xffffe000, RZ, 0xc0, !PT ;  /* 0xffffe000130d7812 */ /* 0x020fe200078ec0ff */
        /* <DEDUP_REMOVED lines=8> */
.L_x_45:
[----:B------:R-:W-:Y:S05]  /*3490*/  BSYNC B1 ;  /* 0x0000000000017941 */ /* 0x000fea0003800000 */
.L_x_44:
        /* <DEDUP_REMOVED lines=10> */
.L_x_47:
[----:B------:R-:W-:Y:S05]  /*3540*/  BSYNC B1 ;  /* 0x0000000000017941 */ /* 0x000fea0003800000 */
.L_x_46:
        /* <DEDUP_REMOVED lines=10> */
.L_x_49:
[----:B------:R-:W-:Y:S05]  /*35f0*/  BSYNC B1 ;  /* 0x0000000000017941 */ /* 0x000fea0003800000 */
.L_x_48:
[----:B0----5:R-:W-:Y:S01]  /*3600*/  LOP3.LUT R13, R19, 0xffffe000, RZ, 0xc0, !PT ;  /* 0xffffe000130d7812 */ /* 0x021fe200078ec0ff */
        /* <DEDUP_REMOVED lines=8> */
.L_x_51:
[----:B------:R-:W-:Y:S05]  /*3690*/  BSYNC B1 ;  /* 0x0000000000017941 */ /* 0x000fea0003800000 */
.L_x_50:
        /* <DEDUP_REMOVED lines=9> */
.L_x_53:
[----:B------:R-:W-:Y:S05]  /*3730*/  BSYNC B1 ;  /* 0x0000000000017941 */ /* 0x000fea0003800000 */
.L_x_52:
        /* <DEDUP_REMOVED lines=10> */
.L_x_55:
[----:B------:R-:W-:Y:S05]  /*37e0*/  BSYNC B1 ;  /* 0x0000000000017941 */ /* 0x000fea0003800000 */
.L_x_54:
        /* <DEDUP_REMOVED lines=10> */
.L_x_57:
[----:B------:R-:W-:Y:S05]  /*3890*/  BSYNC B1 ;  /* 0x0000000000017941 */ /* 0x000fea0003800000 */
.L_x_56:
        /* <DEDUP_REMOVED lines=9> */
.L_x_59:
[----:B------:R-:W-:Y:S05]  /*3930*/  BSYNC B1 ;  /* 0x0000000000017941 */ /* 0x000fea0003800000 */
.L_x_58:
        /* <DEDUP_REMOVED lines=9> */
.L_x_61:
[----:B------:R-:W-:Y:S05]  /*39d0*/  BSYNC B1 ;  /* 0x0000000000017941 */ /* 0x000fea0003800000 */
.L_x_60:
        /* <DEDUP_REMOVED lines=10> */
.L_x_63:
[----:B------:R-:W-:Y:S05]  /*3a80*/  BSYNC B1 ;  /* 0x0000000000017941 */ /* 0x000fea0003800000 */
.L_x_62:
        /* <DEDUP_REMOVED lines=10> */
.L_x_65:
[----:B------:R-:W-:Y:S05]  /*3b30*/  BSYNC B1 ;  /* 0x0000000000017941 */ /* 0x000fea0003800000 */
.L_x_64:
        /* <DEDUP_REMOVED lines=9> */
.L_x_67:
[----:B------:R-:W-:Y:S05]  /*3bd0*/  BSYNC B1 ;  /* 0x0000000000017941 */ /* 0x000fea0003800000 */
.L_x_66:
        /* <DEDUP_REMOVED lines=9> */
.L_x_69:
[----:B------:R-:W-:Y:S05]  /*3c70*/  BSYNC B1 ;  /* 0x0000000000017941 */ /* 0x000fea0003800000 */
.L_x_68:
        /* <DEDUP_REMOVED lines=10> */
.L_x_71:
[----:B------:R-:W-:Y:S05]  /*3d20*/  BSYNC B1 ;  /* 0x0000000000017941 */ /* 0x000fea0003800000 */
.L_x_70:
        /* <DEDUP_REMOVED lines=10> */
.L_x_73:
[----:B------:R-:W-:Y:S05]  /*3dd0*/  BSYNC B1 ;  /* 0x0000000000017941 */ /* 0x000fea0003800000 */
.L_x_72:
        /* <DEDUP_REMOVED lines=9> */
.L_x_75:
[----:B------:R-:W-:Y:S05]  /*3e70*/  BSYNC B1 ;  /* 0x0000000000017941 */ /* 0x000fea0003800000 */
.L_x_74:
        /* <DEDUP_REMOVED lines=9> */
.L_x_77:
[----:B------:R-:W-:Y:S05]  /*3f10*/  BSYNC B1 ;  /* 0x0000000000017941 */ /* 0x000fea0003800000 */
.L_x_76:
        /* <DEDUP_REMOVED lines=10> */
.L_x_79:
[----:B------:R-:W-:Y:S05]  /*3fc0*/  BSYNC B1 ;  /* 0x0000000000017941 */ /* 0x000fea0003800000 */
.L_x_78:
        /* <DEDUP_REMOVED lines=10> */
.L_x_81:
[----:B------:R-:W-:Y:S05]  /*4070*/  BSYNC B1 ;  /* 0x0000000000017941 */ /* 0x000fea0003800000 */
.L_x_80:
        /* <DEDUP_REMOVED lines=9> */
.L_x_83:
[----:B------:R-:W-:Y:S05]  /*4110*/  BSYNC B1 ;  /* 0x0000000000017941 */ /* 0x000fea0003800000 */
.L_x_82:
        /* <DEDUP_REMOVED lines=9> */
.L_x_85:
[----:B------:R-:W-:Y:S05]  /*41b0*/  BSYNC B1 ;  /* 0x0000000000017941 */ /* 0x000fea0003800000 */
.L_x_84:
        /* <DEDUP_REMOVED lines=10> */
.L_x_87:
[----:B------:R-:W-:Y:S05]  /*4260*/  BSYNC B1 ;  /* 0x0000000000017941 */ /* 0x000fea0003800000 */
.L_x_86:
        /* <DEDUP_REMOVED lines=10> */
.L_x_89:
[----:B------:R-:W-:Y:S05]  /*4310*/  BSYNC B1 ;  /* 0x0000000000017941 */ /* 0x000fea0003800000 */
.L_x_88:
        /* <DEDUP_REMOVED lines=9> */
.L_x_91:
[----:B------:R-:W-:Y:S05]  /*43b0*/  BSYNC B1 ;  /* 0x0000000000017941 */ /* 0x000fea0003800000 */
.L_x_90:
        /* <DEDUP_REMOVED lines=9> */
.L_x_93:
[----:B------:R-:W-:Y:S05]  /*4450*/  BSYNC B1 ;  /* 0x0000000000017941 */ /* 0x000fea0003800000 */
.L_x_92:
        /* <DEDUP_REMOVED lines=10> */
.L_x_95:
[----:B------:R-:W-:Y:S05]  /*4500*/  BSYNC B1 ;  /* 0x0000000000017941 */ /* 0x000fea0003800000 */
.L_x_94:
        /* <DEDUP_REMOVED lines=10> */
.L_x_97:
[----:B------:R-:W-:Y:S05]  /*45b0*/  BSYNC B1 ;  /* 0x0000000000017941 */ /* 0x000fea0003800000 */
.L_x_96:
        /* <DEDUP_REMOVED lines=9> */
.L_x_99:
[----:B------:R-:W-:Y:S05]  /*4650*/  BSYNC B1 ;  /* 0x0000000000017941 */ /* 0x000fea0003800000 */
.L_x_98:
        /* <DEDUP_REMOVED lines=9> */
.L_x_101:
[----:B------:R-:W-:Y:S05]  /*46f0*/  BSYNC B1 ;  /* 0x0000000000017941 */ /* 0x000fea0003800000 */
.L_x_100:
        /* <DEDUP_REMOVED lines=10> */
.L_x_103:
[----:B------:R-:W-:Y:S05]  /*47a0*/  BSYNC B1 ;  /* 0x0000000000017941 */ /* 0x000fea0003800000 */
.L_x_102:
        /* <DEDUP_REMOVED lines=10> */
.L_x_105:
[----:B------:R-:W-:Y:S05]  /*4850*/  BSYNC B1 ;  /* 0x0000000000017941 */ /* 0x000fea0003800000 */
.L_x_104:
        /* <DEDUP_REMOVED lines=9> */
.L_x_107:
[----:B------:R-:W-:Y:S05]  /*48f0*/  BSYNC B1 ;  /* 0x0000000000017941 */ /* 0x000fea0003800000 */
.L_x_106:
        /* <DEDUP_REMOVED lines=9> */
.L_x_109:
[----:B------:R-:W-:Y:S05]  /*4990*/  BSYNC B1 ;  /* 0x0000000000017941 */ /* 0x000fea0003800000 */
.L_x_108:
        /* <DEDUP_REMOVED lines=10> */
.L_x_111:
[----:B------:R-:W-:Y:S05]  /*4a40*/  BSYNC B1 ;  /* 0x0000000000017941 */ /* 0x000fea0003800000 */
.L_x_110:
        /* <DEDUP_REMOVED lines=10> */
.L_x_113:
[----:B------:R-:W-:Y:S05]  /*4af0*/  BSYNC B1 ;  /* 0x0000000000017941 */ /* 0x000fea0003800000 */
.L_x_112:
        /* <DEDUP_REMOVED lines=9> */
.L_x_115:
[----:B------:R-:W-:Y:S05]  /*4b90*/  BSYNC B1 ;  /* 0x0000000000017941 */ /* 0x000fea0003800000 */
.L_x_114:
        /* <DEDUP_REMOVED lines=9> */
.L_x_117:
[----:B------:R-:W-:Y:S05]  /*4c30*/  BSYNC B1 ;  /* 0x0000000000017941 */ /* 0x000fea0003800000 */
.L_x_116:
        /* <DEDUP_REMOVED lines=10> */
.L_x_119:
[----:B------:R-:W-:Y:S05]  /*4ce0*/  BSYNC B1 ;  /* 0x0000000000017941 */ /* 0x000fea0003800000 */
.L_x_118:
        /* <DEDUP_REMOVED lines=10> */
.L_x_121:
[----:B------:R-:W-:Y:S05]  /*4d90*/  BSYNC B1 ;  /* 0x0000000000017941 */ /* 0x000fea0003800000 */
.L_x_120:
        /* <DEDUP_REMOVED lines=9> */
.L_x_123:
[----:B------:R-:W-:Y:S05]  /*4e30*/  BSYNC B1 ;  /* 0x0000000000017941 */ /* 0x000fea0003800000 */
.L_x_122:
        /* <DEDUP_REMOVED lines=9> */
.L_x_125:
[----:B------:R-:W-:Y:S05]  /*4ed0*/  BSYNC B1 ;  /* 0x0000000000017941 */ /* 0x000fea0003800000 */
.L_x_124:
        /* <DEDUP_REMOVED lines=10> */
.L_x_127:
[----:B------:R-:W-:Y:S05]  /*4f80*/  BSYNC B1 ;  /* 0x0000000000017941 */ /* 0x000fea0003800000 */
.L_x_126:
        /* <DEDUP_REMOVED lines=10> */
.L_x_129:
[----:B------:R-:W-:Y:S05]  /*5030*/  BSYNC B1 ;  /* 0x0000000000017941 */ /* 0x000fea0003800000 */
.L_x_128:
        /* <DEDUP_REMOVED lines=9> */
.L_x_131:
[----:B------:R-:W-:Y:S05]  /*50d0*/  BSYNC B1 ;  /* 0x0000000000017941 */ /* 0x000fea0003800000 */
.L_x_130:
        /* <DEDUP_REMOVED lines=9> */
.L_x_133:
[----:B------:R-:W-:Y:S05]  /*5170*/  BSYNC B1 ;  /* 0x0000000000017941 */ /* 0x000fea0003800000 */
.L_x_132:
        /* <DEDUP_REMOVED lines=10> */
.L_x_135:
[----:B------:R-:W-:Y:S05]  /*5220*/  BSYNC B1 ;  /* 0x0000000000017941 */ /* 0x000fea0003800000 */
.L_x_134:
        /* <DEDUP_REMOVED lines=10> */
.L_x_137:
[----:B------:R-:W-:Y:S05]  /*52d0*/  BSYNC B1 ;  /* 0x0000000000017941 */ /* 0x000fea0003800000 */
.L_x_136:
        /* <DEDUP_REMOVED lines=9> */
.L_x_139:
[----:B------:R-:W-:Y:S05]  /*5370*/  BSYNC B1 ;  /* 0x0000000000017941 */ /* 0x000fea0003800000 */
.L_x_138:
        /* <DEDUP_REMOVED lines=9> */
.L_x_141:
[----:B------:R-:W-:Y:S05]  /*5410*/  BSYNC B1 ;  /* 0x0000000000017941 */ /* 0x000fea0003800000 */
.L_x_140:
        /* <DEDUP_REMOVED lines=10> */
.L_x_143:
[----:B------:R-:W-:Y:S05]  /*54c0*/  BSYNC B1 ;  /* 0x0000000000017941 */ /* 0x000fea0003800000 */
.L_x_142:
        /* <DEDUP_REMOVED lines=10> */
.L_x_145:
[----:B------:R-:W-:Y:S05]  /*5570*/  BSYNC B1 ;  /* 0x0000000000017941 */ /* 0x000fea0003800000 */
.L_x_144:
        /* <DEDUP_REMOVED lines=9> */
.L_x_147:
[----:B------:R-:W-:Y:S05]  /*5610*/  BSYNC B1 ;  /* 0x0000000000017941 */ /* 0x000fea0003800000 */
.L_x_146:
        /* <DEDUP_REMOVED lines=9> */
.L_x_149:
[----:B------:R-:W-:Y:S05]  /*56b0*/  BSYNC B1 ;  /* 0x0000000000017941 */ /* 0x000fea0003800000 */
.L_x_148:
        /* <DEDUP_REMOVED lines=10> */
.L_x_151:
[----:B------:R-:W-:Y:S05]  /*5760*/  BSYNC B1 ;  /* 0x0000000000017941 */ /* 0x000fea0003800000 */
.L_x_150:
        /* <DEDUP_REMOVED lines=10> */
.L_x_153:
[----:B------:R-:W-:Y:S05]  /*5810*/  BSYNC B1 ;  /* 0x0000000000017941 */ /* 0x000fea0003800000 */
.L_x_152:
        /* <DEDUP_REMOVED lines=9> */
.L_x_155:
[----:B------:R-:W-:Y:S05]  /*58b0*/  BSYNC B1 ;  /* 0x0000000000017941 */ /* 0x000fea0003800000 */
.L_x_154:
        /* <DEDUP_REMOVED lines=9> */
.L_x_157:
[----:B------:R-:W-:Y:S05]  /*5950*/  BSYNC B1 ;  /* 0x0000000000017941 */ /* 0x000fea0003800000 */
.L_x_156:
        /* <DEDUP_REMOVED lines=10> */
.L_x_159:
[----:B------:R-:W-:Y:S05]  /*5a00*/  BSYNC B1 ;  /* 0x0000000000017941 */ /* 0x000fea0003800000 */
.L_x_158:
        /* <DEDUP_REMOVED lines=10> */
.L_x_161:
[----:B------:R-:W-:Y:S05]  /*5ab0*/  BSYNC B1 ;  /* 0x0000000000017941 */ /* 0x000fea0003800000 */
.L_x_160:
        /* <DEDUP_REMOVED lines=9> */
.L_x_163:
[----:B------:R-:W-:Y:S05]  /*5b50*/  BSYNC B1 ;  /* 0x0000000000017941 */ /* 0x000fea0003800000 */
.L_x_162:
        /* <DEDUP_REMOVED lines=9> */
.L_x_165:
[----:B------:R-:W-:Y:S05]  /*5bf0*/  BSYNC B1 ;  /* 0x0000000000017941 */ /* 0x000fea0003800000 */
.L_x_164:
        /* <DEDUP_REMOVED lines=10> */
.L_x_167:
[----:B------:R-:W-:Y:S05]  /*5ca0*/  BSYNC B1 ;  /* 0x0000000000017941 */ /* 0x000fea0003800000 */
.L_x_166:
        /* <DEDUP_REMOVED lines=10> */
.L_x_169:
[----:B------:R-:W-:Y:S05]  /*5d50*/  BSYNC B1 ;  /* 0x0000000000017941 */ /* 0x000fea0003800000 */
.L_x_168:
        /* <DEDUP_REMOVED lines=9> */
.L_x_171:
[----:B------:R-:W-:Y:S05]  /*5df0*/  BSYNC B1 ;  /* 0x0000000000017941 */ /* 0x000fea0003800000 */
.L_x_170:
        /* <DEDUP_REMOVED lines=9> */
.L_x_173:
[----:B------:R-:W-:Y:S05]  /*5e90*/  BSYNC B1 ;  /* 0x0000000000017941 */ /* 0x000fea0003800000 */
.L_x_172:
        /* <DEDUP_REMOVED lines=10> */
.L_x_175:
[----:B------:R-:W-:Y:S05]  /*5f40*/  BSYNC B1 ;  /* 0x0000000000017941 */ /* 0x000fea0003800000 */
.L_x_174:
        /* <DEDUP_REMOVED lines=10> */
.L_x_177:
[----:B------:R-:W-:Y:S05]  /*5ff0*/  BSYNC B1 ;  /* 0x0000000000017941 */ /* 0x000fea0003800000 */
.L_x_176:
        /* <DEDUP_REMOVED lines=9> */
.L_x_179:
[----:B------:R-:W-:Y:S05]  /*6090*/  BSYNC B1 ;  /* 0x0000000000017941 */ /* 0x000fea0003800000 */
.L_x_178:
        /* <DEDUP_REMOVED lines=9> */
.L_x_181:
[----:B------:R-:W-:Y:S05]  /*6130*/  BSYNC B1 ;  /* 0x0000000000017941 */ /* 0x000fea0003800000 */
.L_x_180:
        /* <DEDUP_REMOVED lines=10> */
.L_x_183:
[----:B------:R-:W-:Y:S05]  /*61e0*/  BSYNC B1 ;  /* 0x0000000000017941 */ /* 0x000fea0003800000 */
.L_x_182:
        /* <DEDUP_REMOVED lines=10> */
.L_x_185:
[----:B------:R-:W-:Y:S05]  /*6290*/  BSYNC B1 ;  /* 0x0000000000017941 */ /* 0x000fea0003800000 */
.L_x_184:
        /* <DEDUP_REMOVED lines=9> */
.L_x_187:
[----:B------:R-:W-:Y:S05]  /*6330*/  BSYNC B1 ;  /* 0x0000000000017941 */ /* 0x000fea0003800000 */
.L_x_186:
        /* <DEDUP_REMOVED lines=9> */
.L_x_189:
[----:B------:R-:W-:Y:S05]  /*63d0*/  BSYNC B1 ;  /* 0x0000000000017941 */ /* 0x000fea0003800000 */
.L_x_188:
        /* <DEDUP_REMOVED lines=10> */
.L_x_191:
[----:B------:R-:W-:Y:S05]  /*6480*/  BSYNC B1 ;  /* 0x0000000000017941 */ /* 0x000fea0003800000 */
.L_x_190:
        /* <DEDUP_REMOVED lines=10> */
.L_x_193:
[----:B------:R-:W-:Y:S05]  /*6530*/  BSYNC B1 ;  /* 0x0000000000017941 */ /* 0x000fea0003800000 */
.L_x_192:
        /* <DEDUP_REMOVED lines=9> */
.L_x_195:
[----:B------:R-:W-:Y:S05]  /*65d0*/  BSYNC B1 ;  /* 0x0000000000017941 */ /* 0x000fea0003800000 */
.L_x_194:
        /* <DEDUP_REMOVED lines=9> */
.L_x_197:
[----:B------:R-:W-:Y:S05]  /*6670*/  BSYNC B1 ;  /* 0x0000000000017941 */ /* 0x000fea0003800000 */
.L_x_196:
        /* <DEDUP_REMOVED lines=10> */
.L_x_199:
[----:B------:R-:W-:Y:S05]  /*6720*/  BSYNC B1 ;  /* 0x0000000000017941 */ /* 0x000fea0003800000 */
.L_x_198:
        /* <DEDUP_REMOVED lines=10> */
.L_x_201:
[----:B------:R-:W-:Y:S05]  /*67d0*/  BSYNC B1 ;  /* 0x0000000000017941 */ /* 0x000fea0003800000 */
.L_x_200:
        /* <DEDUP_REMOVED lines=9> */
.L_x_203:
[----:B------:R-:W-:Y:S05]  /*6870*/  BSYNC B1 ;  /* 0x0000000000017941 */ /* 0x000fea0003800000 */
.L_x_202:
        /* <DEDUP_REMOVED lines=9> */
.L_x_205:
[----:B------:R-:W-:Y:S05]  /*6910*/  BSYNC B1 ;  /* 0x0000000000017941 */ /* 0x000fea0003800000 */
.L_x_204:
        /* <DEDUP_REMOVED lines=10> */
.L_x_207:
[----:B------:R-:W-:Y:S05]  /*69c0*/  BSYNC B1 ;  /* 0x0000000000017941 */ /* 0x000fea0003800000 */
.L_x_206:
        /* <DEDUP_REMOVED lines=10> */
.L_x_209:
[----:B------:R-:W-:Y:S05]  /*6a70*/  BSYNC B1 ;  /* 0x0000000000017941 */ /* 0x000fea0003800000 */
.L_x_208:
        /* <DEDUP_REMOVED lines=9> */
.L_x_211:
[----:B------:R-:W-:Y:S05]  /*6b10*/  BSYNC B1 ;  /* 0x0000000000017941 */ /* 0x000fea0003800000 */
.L_x_210:
        /* <DEDUP_REMOVED lines=9> */
.L_x_213:
[----:B------:R-:W-:Y:S05]  /*6bb0*/  BSYNC B1 ;  /* 0x0000000000017941 */ /* 0x000fea0003800000 */
.L_x_212:
        /* <DEDUP_REMOVED lines=10> */
.L_x_215:
[----:B------:R-:W-:Y:S05]  /*6c60*/  BSYNC B1 ;  /* 0x0000000000017941 */ /* 0x000fea0003800000 */
.L_x_214:
        /* <DEDUP_REMOVED lines=10> */
.L_x_217:
[----:B------:R-:W-:Y:S05]  /*6d10*/  BSYNC B1 ;  /* 0x0000000000017941 */ /* 0x000fea0003800000 */
.L_x_216:
        /* <DEDUP_REMOVED lines=9> */
.L_x_219:
[----:B------:R-:W-:Y:S05]  /*6db0*/  BSYNC B1 ;  /* 0x0000000000017941 */ /* 0x000fea0003800000 */
.L_x_218:
        /* <DEDUP_REMOVED lines=9> */
.L_x_221:
[----:B------:R-:W-:Y:S05]  /*6e50*/  BSYNC B1 ;  /* 0x0000000000017941 */ /* 0x000fea0003800000 */
.L_x_220:
        /* <DEDUP_REMOVED lines=10> */
.L_x_223:
[----:B------:R-:W-:Y:S05]  /*6f00*/  BSYNC B1 ;  /* 0x0000000000017941 */ /* 0x000fea0003800000 */
.L_x_222:
        /* <DEDUP_REMOVED lines=10> */
.L_x_225:
[----:B------:R-:W-:Y:S05]  /*6fb0*/  BSYNC B1 ;  /* 0x0000000000017941 */ /* 0x000fea0003800000 */
.L_x_224:
        /* <DEDUP_REMOVED lines=9> */
.L_x_227:
[----:B------:R-:W-:Y:S05]  /*7050*/  BSYNC B1 ;  /* 0x0000000000017941 */ /* 0x000fea0003800000 */
.L_x_226:
        /* <DEDUP_REMOVED lines=9> */
.L_x_229:
[----:B------:R-:W-:Y:S05]  /*70f0*/  BSYNC B1 ;  /* 0x0000000000017941 */ /* 0x000fea0003800000 */
.L_x_228:
        /* <DEDUP_REMOVED lines=10> */
.L_x_231:
[----:B------:R-:W-:Y:S05]  /*71a0*/  BSYNC B1 ;  /* 0x0000000000017941 */ /* 0x000fea0003800000 */
.L_x_230:
        /* <DEDUP_REMOVED lines=10> */
.L_x_233:
[----:B------:R-:W-:Y:S05]  /*7250*/  BSYNC B1 ;  /* 0x0000000000017941 */ /* 0x000fea0003800000 */
.L_x_232:
        /* <DEDUP_REMOVED lines=9> */
.L_x_235:
[----:B------:R-:W-:Y:S05]  /*72f0*/  BSYNC B1 ;  /* 0x0000000000017941 */ /* 0x000fea0003800000 */
.L_x_234:
        /* <DEDUP_REMOVED lines=9> */
.L_x_237:
[----:B------:R-:W-:Y:S05]  /*7390*/  BSYNC B1 ;  /* 0x0000000000017941 */ /* 0x000fea0003800000 */
.L_x_236:
        /* <DEDUP_REMOVED lines=10> */
.L_x_239:
[----:B------:R-:W-:Y:S05]  /*7440*/  BSYNC B1 ;  /* 0x0000000000017941 */ /* 0x000fea0003800000 */
.L_x_238:
        /* <DEDUP_REMOVED lines=10> */
.L_x_241:
[----:B------:R-:W-:Y:S05]  /*74f0*/  BSYNC B1 ;  /* 0x0000000000017941 */ /* 0x000fea0003800000 */
.L_x_240:
        /* <DEDUP_REMOVED lines=9> */
.L_x_243:
[----:B------:R-:W-:Y:S05]  /*7590*/  BSYNC B1 ;  /* 0x0000000000017941 */ /* 0x000fea0003800000 */
.L_x_242:
        /* <DEDUP_REMOVED lines=9> */
.L_x_245:
[----:B------:R-:W-:Y:S05]  /*7630*/  BSYNC B1 ;  /* 0x0000000000017941 */ /* 0x000fea0003800000 */
.L_x_244:
        /* <DEDUP_REMOVED lines=10> */
.L_x_247:
[----:B------:R-:W-:Y:S05]  /*76e0*/  BSYNC B1 ;  /* 0x0000000000017941 */ /* 0x000fea0003800000 */
.L_x_246:
        /* <DEDUP_REMOVED lines=10> */
.L_x_249:
[----:B------:R-:W-:Y:S05]  /*7790*/  BSYNC B1 ;  /* 0x0000000000017941 */ /* 0x000fea0003800000 */
.L_x_248:
        /* <DEDUP_REMOVED lines=9> */
.L_x_251:
[----:B------:R-:W-:Y:S05]  /*7830*/  BSYNC B1 ;  /* 0x0000000000017941 */ /* 0x000fea0003800000 */
.L_x_250:
        /* <DEDUP_REMOVED lines=9> */
.L_x_253:
[----:B------:R-:W-:Y:S05]  /*78d0*/  BSYNC B1 ;  /* 0x0000000000017941 */ /* 0x000fea0003800000 */
.L_x_252:
        /* <DEDUP_REMOVED lines=10> */
.L_x_255:
[----:B------:R-:W-:Y:S05]  /*7980*/  BSYNC B1 ;  /* 0x0000000000017941 */ /* 0x000fea0003800000 */
.L_x_254:
        /* <DEDUP_REMOVED lines=10> */
.L_x_257:
[----:B------:R-:W-:Y:S05]  /*7a30*/  BSYNC B1 ;  /* 0x0000000000017941 */ /* 0x000fea0003800000 */
.L_x_256:
        /* <DEDUP_REMOVED lines=9> */
.L_x_259:
[----:B------:R-:W-:Y:S05]  /*7ad0*/  BSYNC B1 ;  /* 0x0000000000017941 */ /* 0x000fea0003800000 */
.L_x_258:
        /* <DEDUP_REMOVED lines=9> */
.L_x_261:
[----:B------:R-:W-:Y:S05]  /*7b70*/  BSYNC B1 ;  /* 0x0000000000017941 */ /* 0x000fea0003800000 */
.L_x_260:
        /* <DEDUP_REMOVED lines=10> */
.L_x_263:
[----:B------:R-:W-:Y:S05]  /*7c20*/  BSYNC B1 ;  /* 0x0000000000017941 */ /* 0x000fea0003800000 */
.L_x_262:
        /* <DEDUP_REMOVED lines=10> */
.L_x_265:
[----:B------:R-:W-:Y:S05]  /*7cd0*/  BSYNC B1 ;  /* 0x0000000000017941 */ /* 0x000fea0003800000 */
.L_x_264:
        /* <DEDUP_REMOVED lines=9> */
.L_x_267:
[----:B------:R-:W-:Y:S05]  /*7d70*/  BSYNC B1 ;  /* 0x0000000000017941 */ /* 0x000fea0003800000 */
.L_x_266:
        /* <DEDUP_REMOVED lines=9> */
.L_x_269:
[----:B------:R-:W-:Y:S05]  /*7e10*/  BSYNC B1 ;  /* 0x0000000000017941 */ /* 0x000fea0003800000 */
.L_x_268:
        /* <DEDUP_REMOVED lines=10> */
.L_x_271:
[----:B------:R-:W-:Y:S05]  /*7ec0*/  BSYNC B1 ;  /* 0x0000000000017941 */ /* 0x000fea0003800000 */
.L_x_270:
        /* <DEDUP_REMOVED lines=10> */
.L_x_273:
[----:B------:R-:W-:Y:S05]  /*7f70*/  BSYNC B1 ;  /* 0x0000000000017941 */ /* 0x000fea0003800000 */
.L_x_272:
        /* <DEDUP_REMOVED lines=9> */
.L_x_275:
[----:B------:R-:W-:Y:S05]  /*8010*/  BSYNC B1 ;  /* 0x0000000000017941 */ /* 0x000fea0003800000 */
.L_x_274:
        /* <DEDUP_REMOVED lines=9> */
.L_x_277:
[----:B------:R-:W-:Y:S05]  /*80b0*/  BSYNC B1 ;  /* 0x0000000000017941 */ /* 0x000fea0003800000 */
.L_x_276:
        /* <DEDUP_REMOVED lines=10> */
.L_x_279:
[----:B------:R-:W-:Y:S05]  /*8160*/  BSYNC B1 ;  /* 0x0000000000017941 */ /* 0x000fea0003800000 */
.L_x_278:
        /* <DEDUP_REMOVED lines=10> */
.L_x_281:
[----:B------:R-:W-:Y:S05]  /*8210*/  BSYNC B1 ;  /* 0x0000000000017941 */ /* 0x000fea0003800000 */
.L_x_280:
[----:B01-3-5:R-:W-:Y:S01]  /*8220*/  LOP3.LUT R7, R19, 0xffffe000, RZ, 0xc0, !PT ;  /* 0xffffe00013077812 */ /* 0x02bfe200078ec0ff */
        /* <DEDUP_REMOVED lines=8> */
.L_x_283:
[----:B------:R-:W-:Y:S05]  /*82b0*/  BSYNC B1 ;  /* 0x0000000000017941 */ /* 0x000fea0003800000 */
.L_x_282:
[----:B0---45:R-:W-:Y:S01]  /*82c0*/  LOP3.LUT R5, R19, 0xffffe000, RZ, 0xc0, !PT ;  /* 0xffffe00013057812 */ /* 0x031fe200078ec0ff */
[----:B------:R-:W-:Y:S01]  /*82d0*/  @P1 IMAD.MOV.U32 R4, RZ, RZ, R10 ;  /* 0x000000ffff041224 */ /* 0x000fe200078e000a */
[----:B------:R-:W-:Y:S01]  /*82e0*/  ISETP.GT.AND P0, PT, R3, 0x8, P0 ;  /* 0x000000080300780c */ /* 0x000fe20000704270 */
[----:B------:R-:W-:Y:S02]  /*82f0*/  BSSY B1, `(.L_x_284) ;  /* 0x0000008000017945 */ /* 0x000fe40003800000 */
[----:B------:R-:W-:-:S04]  /*8300*/  FMUL R5, R5, R152 ;  /* 0x0000009805057220 */ /* 0x000fc80000400000 */
[----:B------:R-:W-:Y:S01]  /*8310*/  FFMA R7, R150, R153, R5 ;  /* 0x0000009996077223 */ /* 0x000fe20000000005 */
[----:B------:R-:W-:-:S04]  /*8320*/  @P1 IMAD.MOV.U32 R5, RZ, RZ, R11 ;  /* 0x000000ffff051224 */ /* 0x000fc800078e000b */
[----:B------:R-:W-:-:S05]  /*8330*/  F2FP.TF32.F32.PACK_B R7, R7 ;  /* 0x00000007ff07723e */ /* 0x000fca00024050ff */
[----:B------:R0:W-:Y:S01]  /*8340*/  @P1 STG.E desc[UR38][R4.64+0x3e0], R7 ;  /* 0x0003e00704001986 */ /* 0x0001e2000c101926 */
[----:B------:R-:W-:Y:S05]  /*8350*/  @!P0 BRA `(.L_x_285) ;  /* 0x0000000000048947 */ /* 0x000fea0003800000 */
[----:B------:R3:W5:Y:S02]  /*8360*/  LDG.E.LTC128B R19, desc[UR38][R8.64+0x3e4] ;  /* 0x0003e42608137981 */ /* 0x000764000c1e1920 */
.L_x_285:
[----:B------:R-:W-:Y:S05]  /*8370*/  BSYNC B1 ;  /* 0x0000000000017941 */ /* 0x000fea0003800000 */
.L_x_284:
[----:B------:R-:W-:Y:S05]  /*8380*/  @!P0 BRA `(.L_x_286) ;  /* 0x0000002400488947 */ /* 0x000fea0003800000 */
[----:B-----5:R-:W-:-:S05]  /*8390*/  LOP3.LUT R19, R19, 0xffffe000, RZ, 0xc0, !PT ;  /* 0xffffe00013137812 */ /* 0x020fca00078ec0ff */
[----:B------:R-:W-:-:S04]  /*83a0*/  FMUL R0, R19, R152 ;  /* 0x0000009813007220 */ /* 0x000fc80000400000 */
[----:B------:R-:W-:-:S05]  /*83b0*/  FFMA R151, R151, R153, R0 ;  /* 0x0000009997977223 */ /* 0x000fca0000000000 */
[----:B------:R-:W-:-:S05]  /*83c0*/  F2FP.TF32.F32.PACK_B R151, R151 ;  /* 0x00000097ff97723e */ /* 0x000fca00024050ff */
[----:B------:R4:W-:Y:S01]  /*83d0*/  STG.E desc[UR38][R10.64+0x3e4], R151 ;  /* 0x0003e4970a007986 */ /* 0x0009e2000c101926 */
[----:B------:R-:W-:Y:S05]  /*83e0*/  BRA `(.L_x_286) ;  /* 0x0000002400307947 */ /* 0x000fea0003800000 */
.L_x_33:
[----:B------:R-:W-:Y:S01]  /*83f0*/  ISETP.GT.AND P3, PT, R0, 0x1, PT ;  /* 0x000000010000780c */ /* 0x000fe20003f64270 */
[----:B------:R-:W-:Y:S01]  /*8400*/  ULDC.64 UR4, c[0x0][0x5c0] ;  /* 0x0001700000047ab9 */ /* 0x000fe20000000a00 */
[-C--:B------:R-:W-:Y:S01]  /*8410*/  FMUL R9, R24, R153.reuse ;  /* 0x0000009918097220 */ /* 0x080fe20000400000 */
[C---:B------:R-:W-:Y:S01]  /*8420*/  LEA R4, P4, R164.reuse, UR4, 0x2 ;  /* 0x00000004a4047c11 */ /* 0x040fe2000f8810ff */
[-C--:B------:R-:W-:Y:S01]  /*8430*/  FMUL R25, R25, R153.reuse ;  /* 0x0000009919197220 */ /* 0x080fe20000400000 */
[----:B------:R-:W-:Y:S01]  /*8440*/  ISETP.GT.AND P0, PT, R3, RZ, P3 ;  /* 0x000000ff0300720c */ /* 0x000fe20001f04270 */
[-C--:B------:R-:W-:Y:S01]  /*8450*/  FMUL R27, R27, R153.reuse ;  /* 0x000000991b1b7220 */ /* 0x080fe20000400000 */
[----:B------:R-:W-:Y:S01]  /*8460*/  LEA.HI.X R5, R164, UR5, R177, 0x2, P4 ;  /* 0x00000005a4057c11 */ /* 0x000fe2000a0f14b1 */
[----:B------:R-:W-:Y:S01]  /*8470*/  FMUL R29, R29, R153 ;  /* 0x000000991d1d7220 */ /* 0x000fe20000400000 */
[----:B------:R-:W-:Y:S01]  /*8480*/  F2FP.TF32.F32.PACK_B R9, R9 ;  /* 0x00000009ff09723e */ /* 0x000fe200024050ff */
[----:B------:R-:W-:Y:S01]  /*8490*/  FMUL R31, R31, R153 ;  /* 0x000000991f1f7220 */ /* 0x000fe20000400000 */
[----:B------:R-:W-:Y:S01]  /*84a0*/  F2FP.TF32.F32.PACK_B R25, R25 ;  /* 0x00000019ff19723e */ /* 0x000fe200024050ff */
[-C--:B------:R-:W-:Y:S01]  /*84b0*/  FMUL R13, R32, R153.reuse ;  /* 0x00000099200d7220 */ /* 0x080fe20000400000 */
[C---:B------:R-:W-:Y:S01]  /*84c0*/  SHF.L.U64.HI R7, R10.reuse, 0x5, R11 ;  /* 0x000000050a077819 */ /* 0x040fe2000001020b */
[----:B------:R0:W-:Y:S01]  /*84d0*/  @P2 STG.E desc[UR38][R4.64], R9 ;  /* 0x0000000904002986 */ /* 0x0001e2000c101926 */
[----:B------:R-:W-:Y:S01]  /*84e0*/  LEA R6, P4, R10, R4, 0x5 ;  /* 0x000000040a067211 */ /* 0x000fe200078828ff */
[-C--:B------:R-:W-:Y:S01]  /*84f0*/  FMUL R11, R26, R153.reuse ;  /* 0x000000991a0b7220 */ /* 0x080fe20000400000 */
[----:B------:R-:W-:Y:S01]  /*8500*/  ISETP.GT.AND P1, PT, R3, 0x8, P1 ;  /* 0x000000080300780c */ /* 0x000fe20000f24270 */
[----:B------:R-:W-:Y:S01]  /*8510*/  @P0 STG.E desc[UR38][R4.64+0x4], R25 ;  /* 0x0000041904000986 */ /* 0x000fe2000c101926 */
[C---:B------:R-:W-:Y:S01]  /*8520*/  ISETP.GT.AND P2, PT, R0.reuse, 0x8, PT ;  /* 0x000000080000780c */ /* 0x040fe20003f44270 */
[----:B------:R-:W-:Y:S01]  /*8530*/  IMAD.X R7, R7, 0x1, R5, P4 ;  /* 0x0000000107077824 */ /* 0x000fe200020e0605 */
[----:B------:R-:W-:Y:S01]  /*8540*/  ISETP.GT.AND P3, PT, R3, 0x8, P3 ;  /* 0x000000080300780c */ /* 0x000fe20001f64270 */
[-C--:B------:R-:W-:Y:S01]  /*8550*/  FMUL R33, R33, R153.reuse ;  /* 0x0000009921217220 */ /* 0x080fe20000400000 */
[----:B------:R-:W-:Y:S01]  /*8560*/  ISETP.GT.AND P0, PT, R0, 0x9, PT ;  /* 0x000000090000780c */ /* 0x000fe20003f04270 */
[-C--:B------:R-:W-:Y:S01]  /*8570*/  FMUL R35, R35, R153.reuse ;  /* 0x0000009923237220 */ /* 0x080fe20000400000 */
[C---:B------:R-:W-:Y:S01]  /*8580*/  ISETP.GT.AND P5, PT, R3.reuse, RZ, P2 ;  /* 0x000000ff0300720c */ /* 0x040fe200017a4270 */
[-C--:B0-----:R-:W-:Y:S01]  /*8590*/  FMUL R9, R28, R153.reuse ;  /* 0x000000991c097220 */ /* 0x081fe20000400000 */
[----:B------:R-:W-:Y:S01]  /*85a0*/  ISETP.GT.AND P4, PT, R3, RZ, P0 ;  /* 0x000000ff0300720c */ /* 0x000fe20000784270 */
[----:B------:R-:W-:Y:S01]  /*85b0*/  FMUL R37, R37, R153 ;  /* 0x0000009925257220 */ /* 0x000fe20000400000 */
[----:B------:R-:W-:Y:S01]  /*85c0*/  F2FP.TF32.F32.PACK_B R11, R11 ;  /* 0x0000000bff0b723e */ /* 0x000fe200024050ff */
[----:B------:R-:W-:Y:S01]  /*85d0*/  FMUL R39, R39, R153 ;  /* 0x0000009927277220 */ /* 0x000fe20000400000 */
[----:B------:R-:W-:Y:S01]  /*85e0*/  F2FP.TF32.F32.PACK_B R27, R27 ;  /* 0x0000001bff1b723e */ /* 0x000fe200024050ff */
[----:B------:R-:W-:Y:S01]  /*85f0*/  FMUL R41, R41, R153 ;  /* 0x0000009929297220 */ /* 0x000fe20000400000 */
[----:B------:R-:W-:Y:S01]  /*8600*/  F2FP.TF32.F32.PACK_B R9, R9 ;  /* 0x00000009ff09723e */ /* 0x000fe200024050ff */
[----:B------:R0:W-:Y:S01]  /*8610*/  @P1 STG.E desc[UR38][R6.64], R11 ;  /* 0x0000000b06001986 */ /* 0x0001e2000c101926 */
[----:B------:R-:W-:Y:S01]  /*8620*/  F2FP.TF32.F32.PACK_B R29, R29 ;  /* 0x0000001dff1d723e */ /* 0x000fe200024050ff */
[-C--:B------:R-:W-:Y:S01]  /*8630*/  FMUL R43, R43, R153.reuse ;  /* 0x000000992b2b7220 */ /* 0x080fe20000400000 */
[C---:B------:R-:W-:Y:S01]  /*8640*/  ISETP.GT.AND P1, PT, R0.reuse, 0x10, PT ;  /* 0x000000100000780c */ /* 0x040fe20003f24270 */
[----:B------:R-:W-:Y:S01]  /*8650*/  @P3 STG.E desc[UR38][R6.64+0x4], R27 ;  /* 0x0000041b06003986 */ /* 0x000fe2000c101926 */
[----:B------:R-:W-:Y:S01]  /*8660*/  ISETP.GT.AND P3, PT, R0, 0x11, PT ;  /* 0x000000110000780c */ /* 0x000fe20003f64270 */
[-C--:B------:R-:W-:Y:S01]  /*8670*/  FMUL R45, R45, R153.reuse ;  /* 0x000000992d2d7220 */ /* 0x080fe20000400000 */
[C---:B------:R-:W-:Y:S01]  /*8680*/  ISETP.GT.AND P2, PT, R3.reuse, 0x8, P2 ;  /* 0x000000080300780c */ /* 0x040fe20001744270 */
[----:B------:R1:W-:Y:S01]  /*8690*/  @P5 STG.E desc[UR38][R4.64+0x20], R9 ;  /* 0x0000200904005986 */ /* 0x0003e2000c101926 */
[----:B------:R-:W-:Y:S01]  /*86a0*/  ISETP.GT.AND P0, PT, R3, 0x8, P0 ;  /* 0x000000080300780c */ /* 0x000fe20000704270 */
[-C--:B------:R-:W-:Y:S01]  /*86b0*/  FMUL R47, R47, R153.reuse ;  /* 0x000000992f2f7220 */ /* 0x080fe20000400000 */
[C---:B------:R-:W-:Y:S01]  /*86c0*/  ISETP.GT.AND P5, PT, R3.reuse, RZ, P1 ;  /* 0x000000ff0300720c */ /* 0x040fe20000fa4270 */
[----:B------:R-:W-:Y:S01]  /*86d0*/  @P4 STG.E desc[UR38][R4.64+0x24], R29 ;  /* 0x0000241d04004986 */ /* 0x000fe2000c101926 */
        /* <DEDUP_REMOVED lines=8> */
[----:B-1----:R-:W-:Y:S01]  /*8760*/  FMUL R9, R34, R153 ;  /* 0x0000009922097220 */ /* 0x002fe20000400000 */
[----:B------:R-:W-:Y:S01]  /*8770*/  F2FP.TF32.F32.PACK_B R33, R33 ;  /* 0x00000021ff21723e */ /* 0x000fe200024050ff */
[----:B------:R0:W-:Y:S01]  /*8780*/  @P2 STG.E desc[UR38][R6.64+0x20], R11 ;  /* 0x0000200b06002986 */ /* 0x0001e2000c101926 */
[----:B------:R-:W-:Y:S01]  /*8790*/  ISETP.GT.AND P1, PT, R3, 0x8, P1 ;  /* 0x000000080300780c */ /* 0x000fe20000f24270 */
[-C--:B------:R-:W-:Y:S01]  /*87a0*/  FMUL R55, R55, R153.reuse ;  /* 0x0000009937377220 */ /* 0x080fe20000400000 */
[C---:B------:R-:W-:Y:S01]  /*87b0*/  ISETP.GT.AND P2, PT, R0.reuse, 0x19, PT ;  /* 0x000000190000780c */ /* 0x040fe20003f44270 */
[----:B------:R-:W-:Y:S01]  /*87c0*/  @P0 STG.E desc[UR38][R6.64+0x24], R31 ;  /* 0x0000241f06000986 */ /* 0x000fe2000c101926 */
[----:B------:R-:W-:Y:S01]  /*87d0*/  ISETP.GT.AND P0, PT, R0, 0x18, PT ;  /* 0x000000180000780c */ /* 0x000fe20003f04270 */
[----:B------:R-:W-:Y:S01]  /*87e0*/  FMUL R57, R57, R153 ;  /* 0x0000009939397220 */ /* 0x000fe20000400000 */
[----:B------:R-:W-:Y:S01]  /*87f0*/  F2FP.TF32.F32.PACK_B R9, R9 ;  /* 0x00000009ff09723e */ /* 0x000fe200024050ff */
[----:B------:R1:W-:Y:S01]  /*8800*/  @P5 STG.E desc[UR38][R4.64+0x40], R13 ;  /* 0x0000400d04005986 */ /* 0x0003e2000c101926 */
[----:B------:R-:W-:Y:S01]  /*8810*/  ISETP.GT.AND P5, PT, R3, RZ, P0 ;  /* 0x000000ff0300720c */ /* 0x000fe200007a4270 */
[----:B------:R-:W-:Y:S01]  /*8820*/  FMUL R59, R59, R153 ;  /* 0x000000993b3b7220 */ /* 0x000fe20000400000 */
[----:B------:R-:W-:Y:S01]  /*8830*/  F2FP.TF32.F32.PACK_B R35, R35 ;  /* 0x00000023ff23723e */ /* 0x000fe200024050ff */
[----:B------:R-:W-:Y:S01]  /*8840*/  @P4 STG.E desc[UR38][R4.64+0x44], R33 ;  /* 0x0000442104004986 */ /* 0x000fe2000c101926 */
[C---:B------:R-:W-:Y:S01]  /*8850*/  ISETP.GT.AND P4, PT, R3.reuse, 0x8, P3 ;  /* 0x000000080300780c */ /* 0x040fe20001f84270 */
[----:B0-----:R-:W-:Y:S01]  /*8860*/  FMUL R11, R36, R153 ;  /* 0x00000099240b7220 */ /* 0x001fe20000400000 */
[----:B------:R-:W-:Y:S01]  /*8870*/  ISETP.GT.AND P3, PT, R3, RZ, P2 ;  /* 0x000000ff0300720c */ /* 0x000fe20001764270 */
[----:B------:R0:W-:Y:S01]  /*8880*/  @P1 STG.E desc[UR38][R6.64+0x40], R9 ;  /* 0x0000400906001986 */ /* 0x0001e2000c101926 */
[----:B------:R-:W-:Y:S01]  /*8890*/  F2FP.TF32.F32.PACK_B R37, R37 ;  /* 0x00000025ff25723e */ /* 0x000fe200024050ff */
[----:B------:R-:W-:Y:S01]  /*88a0*/  FMUL R61, R61, R153 ;  /* 0x000000993d3d7220 */ /* 0x000fe20000400000 */
[----:B------:R-:W-:Y:S01]  /*88b0*/  F2FP.TF32.F32.PACK_B R11, R11 ;  /* 0x0000000bff0b723e */ /* 0x000fe200024050ff */
[-C--:B-1----:R-:W-:Y:S01]  /*88c0*/  FMUL R13, R40, R153.reuse ;  /* 0x00000099280d7220 */ /* 0x082fe20000400000 */
[----:B------:R-:W-:Y:S01]  /*88d0*/  ISETP.GT.AND P1, PT, R0, 0x20, PT ;  /* 0x000000200000780c */ /* 0x000fe20003f24270 */
[-C--:B------:R-:W-:Y:S01]  /*88e0*/  FMUL R63, R63, R153.reuse ;  /* 0x000000993f3f7220 */ /* 0x080fe20000400000 */
[----:B------:R-:W-:Y:S01]  /*88f0*/  ISETP.GT.AND P0, PT, R3, 0x8, P0 ;  /* 0x000000080300780c */ /* 0x000fe20000704270 */
[----:B------:R-:W-:Y:S01]  /*8900*/  FMUL R65, R65, R153 ;  /* 0x0000009941417220 */ /* 0x000fe20000400000 */
[----:B------:R-:W-:Y:S01]  /*8910*/  F2FP.TF32.F32.PACK_B R39, R39 ;  /* 0x00000027ff27723e */ /* 0x000fe200024050ff */
[----:B------:R-:W-:Y:S01]  /*8920*/  @P4 STG.E desc[UR38][R6.64+0x44], R35 ;  /* 0x0000442306004986 */ /* 0x000fe2000c101926 */
[C---:B------:R-:W-:Y:S01]  /*8930*/  ISETP.GT.AND P4, PT, R3.reuse, 0x8, P2 ;  /* 0x000000080300780c */ /* 0x040fe20001784270 */
[-C--:B0-----:R-:W-:Y:S01]  /*8940*/  FMUL R9, R38, R153.reuse ;  /* 0x0000009926097220 */ /* 0x081fe20000400000 */
[C---:B------:R-:W-:Y:S01]  /*8950*/  ISETP.GT.AND P2, PT, R0.reuse, 0x21, PT ;  /* 0x000000210000780c */ /* 0x040fe20003f44270 */
[----:B------:R0:W-:Y:S01]  /*8960*/  @P5 STG.E desc[UR38][R4.64+0x60], R11 ;  /* 0x0000600b04005986 */ /* 0x0001e2000c101926 */
[----:B------:R-:W-:Y:S01]  /*8970*/  ISETP.GT.AND P5, PT, R3, RZ, P1 ;  /* 0x000000ff0300720c */ /* 0x000fe20000fa4270 */
[----:B------:R-:W-:Y:S01]  /*8980*/  FMUL R67, R67, R153 ;  /* 0x0000009943437220 */ /* 0x000fe20000400000 */
[----:B------:R-:W-:Y:S01]  /*8990*/  F2FP.TF32.F32.PACK_B R9, R9 ;  /* 0x00000009ff09723e */ /* 0x000fe200024050ff */
[----:B------:R-:W-:Y:S01]  /*89a0*/  @P3 STG.E desc[UR38][R4.64+0x64], R37 ;  /* 0x0000642504003986 */ /* 0x000fe2000c101926 */
[----:B------:R-:W-:Y:S01]  /*89b0*/  ISETP.GT.AND P3, PT, R3, RZ, P2 ;  /* 0x000000ff0300720c */ /* 0x000fe20001764270 */
[----:B------:R-:W-:Y:S01]  /*89c0*/  FMUL R69, R69, R153 ;  /* 0x0000009945457220 */ /* 0x000fe20000400000 */
[----:B------:R-:W-:Y:S01]  /*89d0*/  F2FP.TF32.F32.PACK_B R13, R13 ;  /* 0x0000000dff0d723e */ /* 0x000fe200024050ff */
[----:B------:R1:W-:Y:S01]  /*89e0*/  @P0 STG.E desc[UR38][R6.64+0x60], R9 ;  /* 0x0000600906000986 */ /* 0x0003e2000c101926 */
[----:B------:R-:W-:Y:S01]  /*89f0*/  F2FP.TF32.F32.PACK_B R41, R41 ;  /* 0x00000029ff29723e */ /* 0x000fe200024050ff */
[-C--:B------:R-:W-:Y:S01]  /*8a00*/  FMUL R71, R71, R153.reuse ;  /* 0x0000009947477220 */ /* 0x080fe20000400000 */
[----:B------:R-:W-:Y:S01]  /*8a10*/  ISETP.GT.AND P0, PT, R0, 0x28, PT ;  /* 0x000000280000780c */ /* 0x000fe20003f04270 */
[----:B------:R-:W-:Y:S01]  /*8a20*/  @P4 STG.E desc[UR38][R6.64+0x64], R39 ;  /* 0x0000642706004986 */ /* 0x000fe2000c101926 */
[C---:B------:R-:W-:Y:S01]  /*8a30*/  ISETP.GT.AND P1, PT, R3.reuse, 0x8, P1 ;  /* 0x000000080300780c */ /* 0x040fe20000f24270 */
[-C--:B0-----:R-:W-:Y:S01]  /*8a40*/  FMUL R11, R44, R153.reuse ;  /* 0x000000992c0b7220 */ /* 0x081fe20000400000 */
[----:B------:R-:W-:Y:S01]  /*8a50*/  ISETP.GT.AND P4, PT, R3, 0x8, P2 ;  /* 0x000000080300780c */ /* 0x000fe20001784270 */
[----:B------:R0:W-:Y:S01]  /*8a60*/  @P5 STG.E desc[UR38][R4.64+0x80], R13 ;  /* 0x0000800d04005986 */ /* 0x0001e2000c101926 */
[----:B------:R-:W-:Y:S01]  /*8a70*/  ISETP.GT.AND P2, PT, R0, 0x29, PT ;  /* 0x000000290000780c */ /* 0x000fe20003f44270 */
[-C--:B------:R-:W-:Y:S01]  /*8a80*/  FMUL R73, R73, R153.reuse ;  /* 0x0000009949497220 */ /* 0x080fe20000400000 */
[C---:B------:R-:W-:Y:S01]  /*8a90*/  ISETP.GT.AND P5, PT, R3.reuse, RZ, P0 ;  /* 0x000000ff0300720c */ /* 0x040fe200007a4270 */
[-C--:B-1----:R-:W-:Y:S01]  /*8aa0*/  FMUL R9, R42, R153.reuse ;  /* 0x000000992a097220 */ /* 0x082fe20000400000 */
[----:B------:R-:W-:Y:S01]  /*8ab0*/  @P3 STG.E desc[UR38][R4.64+0x84], R41 ;  /* 0x0000842904003986 */ /* 0x000fe2000c101926 */
[----:B------:R-:W-:Y:S01]  /*8ac0*/  ISETP.GT.AND P3, PT, R3, RZ, P2 ;  /* 0x000000ff0300720c */ /* 0x000fe20001764270 */
[----:B------:R-:W-:Y:S01]  /*8ad0*/  FMUL R75, R75, R153 ;  /* 0x000000994b4b7220 */ /* 0x000fe20000400000 */
[----:B------:R-:W-:Y:S01]  /*8ae0*/  F2FP.TF32.F32.PACK_B R43, R43 ;  /* 0x0000002bff2b723e */ /* 0x000fe200024050ff */
[----:B------:R-:W-:Y:S01]  /*8af0*/  FMUL R77, R77, R153 ;  /* 0x000000994d4d7220 */ /* 0x000fe20000400000 */
[----:B------:R-:W-:Y:S01]  /*8b00*/  F2FP.TF32.F32.PACK_B R9, R9 ;  /* 0x00000009ff09723e */ /* 0x000fe200024050ff */
[----:B------:R-:W-:Y:S01]  /*8b10*/  FMUL R79, R79, R153 ;  /* 0x000000994f4f7220 */ /* 0x000fe20000400000 */
[----:B------:R-:W-:Y:S01]  /*8b20*/  F2FP.TF32.F32.PACK_B R11, R11 ;  /* 0x0000000bff0b723e */ /* 0x000fe200024050ff */
[----:B0-----:R-:W-:Y:S01]  /*8b30*/  FMUL R13, R48, R153 ;  /* 0x00000099300d7220 */ /* 0x001fe20000400000 */
[----:B------:R-:W-:Y:S01]  /*8b40*/  F2FP.TF32.F32.PACK_B R45, R45 ;  /* 0x0000002dff2d723e */ /* 0x000fe200024050ff */
[----:B------:R0:W-:Y:S01]  /*8b50*/  @P1 STG.E desc[UR38][R6.64+0x80], R9 ;  /* 0x0000800906001986 */ /* 0x0001e2000c101926 */
[C---:B------:R-:W-:Y:S01]  /*8b60*/  ISETP.GT.AND P1, PT, R0.reuse, 0x30, PT ;  /* 0x000000300000780c */ /* 0x040fe20003f24270 */
[-C--:B------:R-:W-:Y:S01]  /*8b70*/  FMUL R81, R81, R153.reuse ;  /* 0x0000009951517220 */ /* 0x080fe20000400000 */
[C---:B------:R-:W-:Y:S01]  /*8b80*/  ISETP.GT.AND P0, PT, R3.reuse, 0x8, P0 ;  /* 0x000000080300780c */ /* 0x040fe20000704270 */
[----:B------:R-:W-:Y:S01]  /*8b90*/  @P4 STG.E desc[UR38][R6.64+0x84], R43 ;  /* 0x0000842b06004986 */ /* 0x000fe2000c101926 */
[----:B------:R-:W-:Y:S01]  /*8ba0*/  ISETP.GT.AND P4, PT, R3, 0x8, P2 ;  /* 0x000000080300780c */ /* 0x000fe20001784270 */
[-C--:B------:R-:W-:Y:S01]  /*8bb0*/  FMUL R83, R83, R153.reuse ;  /* 0x0000009953537220 */ /* 0x080fe20000400000 */
[----:B------:R-:W-:Y:S01]  /*8bc0*/  ISETP.GT.AND P2, PT, R0, 0x31, PT ;  /* 0x000000310000780c */ /* 0x000fe20003f44270 */
[----:B------:R1:W-:Y:S01]  /*8bd0*/  @P5 STG.E desc[UR38][R4.64+0xa0], R11 ;  /* 0x0000a00b04005986 */ /* 0x0003e2000c101926 */
[----:B------:R-:W-:Y:S01]  /*8be0*/  ISETP.GT.AND P5, PT, R3, RZ, P1 ;  /* 0x000000ff0300720c */ /* 0x000fe20000fa4270 */
[----:B------:R-:W-:Y:S01]  /*8bf0*/  FMUL R85, R85, R153 ;  /* 0x0000009955557220 */ /* 0x000fe20000400000 */
[----:B------:R-:W-:Y:S01]  /*8c00*/  F2FP.TF32.F32.PACK_B R47, R47 ;  /* 0x0000002fff2f723e */ /* 0x000fe200024050ff */
[-C--:B0-----:R-:W-:Y:S01]  /*8c10*/  FMUL R9, R46, R153.reuse ;  /* 0x000000992e097220 */ /* 0x081fe20000400000 */
        /* <DEDUP_REMOVED lines=8> */
[-C--:B-1----:R-:W-:Y:S01]  /*8ca0*/  FMUL R11, R52, R153.reuse ;  /* 0x00000099340b7220 */ /* 0x082fe20000400000 */
[----:B------:R-:W-:Y:S01]  /*8cb0*/  ISETP.GT.AND P1, PT, R3, 0x8, P1 ;  /* 0x000000080300780c */ /* 0x000fe20000f24270 */
[----:B------:R0:W-:Y:S01]  /*8cc0*/  @P0 STG.E desc[UR38][R6.64+0xa0], R9 ;  /* 0x0000a00906000986 */ /* 0x0001e2000c101926 */
[C---:B------:R-:W-:Y:S01]  /*8cd0*/  ISETP.GT.AND P0, PT, R0.reuse, 0x38, PT ;  /* 0x000000380000780c */ /* 0x040fe20003f04270 */
[----:B------:R-:W-:Y:S01]  /*8ce0*/  FMUL R93, R93, R153 ;  /* 0x000000995d5d7220 */ /* 0x000fe20000400000 */
[----:B------:R-:W-:Y:S01]  /*8cf0*/  F2FP.TF32.F32.PACK_B R51, R51 ;  /* 0x00000033ff33723e */ /* 0x000fe200024050ff */
        /* <DEDUP_REMOVED lines=15> */
[-C--:B------:R-:W-:Y:S01]  /*8df0*/  FMUL R103, R103, R153.reuse ;  /* 0x0000009967677220 */ /* 0x080fe20000400000 */
[----:B------:R-:W-:Y:S01]  /*8e00*/  ISETP.GT.AND P0, PT, R3, 0x8, P0 ;  /* 0x000000080300780c */ /* 0x000fe20000704270 */
[----:B-1----:R-:W-:Y:S01]  /*8e10*/  FMUL R13, R56, R153 ;  /* 0x00000099380d7220 */ /* 0x002fe20000400000 */
[----:B------:R-:W-:Y:S01]  /*8e20*/  F2FP.TF32.F32.PACK_B R55, R55 ;  /* 0x00000037ff37723e */ /* 0x000fe200024050ff */
        /* <DEDUP_REMOVED lines=15> */
[-C--:B------:R-:W-:Y:S01]  /*8f20*/  FMUL R111, R111, R153.reuse ;  /* 0x000000996f6f7220 */ /* 0x080fe20000400000 */
[----:B------:R-:W-:Y:S01]  /*8f30*/  ISETP.GT.AND P1, PT, R3, 0x8, P1 ;  /* 0x000000080300780c */ /* 0x000fe20000f24270 */
[----:B------:R-:W-:Y:S01]  /*8f40*/  FMUL R113, R113, R153 ;  /* 0x0000009971717220 */ /* 0x000fe20000400000 */
[----:B------:R-:W-:Y:S01]  /*8f50*/  F2FP.TF32.F32.PACK_B R9, R9 ;  /* 0x00000009ff09723e */ /* 0x000fe200024050ff */
[-C--:B------:R-:W-:Y:S01]  /*8f60*/  FMUL R115, R115, R153.reuse ;  /* 0x0000009973737220 */ /* 0x080fe20000400000 */
[----:B-1----:R-:W-:Y:S01]  /*8f70*/  FMUL R11, R60, R153 ;  /* 0x000000993c0b7220 */ /* 0x002fe20000400000 */
[----:B------:R-:W-:Y:S01]  /*8f80*/  F2FP.TF32.F32.PACK_B R59, R59 ;  /* 0x0000003bff3b723e */ /* 0x000fe200024050ff */
[-C--:B------:R-:W-:Y:S01]  /*8f90*/  FMUL R117, R117, R153.reuse ;  /* 0x0000009975757220 */ /* 0x080fe20000400000 */
        /* <DEDUP_REMOVED lines=47> */
[----:B------:R-:W-:Y:S01]  /*9290*/  ISETP.GT.AND P0, PT, R0, 0x58, PT ;  /* 0x000000580000780c */ /* 0x000fe20003f04270 */
[----:B------:R-:W-:Y:S01]  /*92a0*/  FMUL R147, R147, R153 ;  /* 0x0000009993937220 */ /* 0x000fe20000400000 */
[----:B------:R-:W-:Y:S01]  /*92b0*/  F2FP.TF32.F32.PACK_B R11, R11 ;  /* 0x0000000bff0b723e */ /* 0x000fe200024050ff */
[----:B------:R-:W-:Y:S01]  /*92c0*/  @P4 STG.E desc[UR38][R6.64+0x124], R63 ;  /* 0x0001243f06004986 */ /* 0x000fe2000c101926 */
[C---:B------:R-:W-:Y:S01]  /*92d0*/  ISETP.GT.AND P4, PT, R3.reuse, 0x8, P2 ;  /* 0x000000080300780c */ /* 0x040fe20001784270 */
        /* <DEDUP_REMOVED lines=10> */
[----:B------:R-:W-:-:S02]  /*9380*/  ISETP.GT.AND P0, PT, R3, 0x8, P0 ;  /* 0x000000080300780c */ /* 0x000fc40000704270 */
[----:B------:R-:W-:Y:S01]  /*9390*/  F2FP.TF32.F32.PACK_B R9, R9 ;  /* 0x00000009ff09723e */ /* 0x000fe200024050ff */
[----:B-1----:R-:W-:Y:S01]  /*93a0*/  FMUL R13, R72, R153 ;  /* 0x00000099480d7220 */ /* 0x002fe20000400000 */
[----:B------:R-:W-:-:S03]  /*93b0*/  F2FP.TF32.F32.PACK_B R71, R71 ;  /* 0x00000047ff47723e */ /* 0x000fc600024050ff */
[----:B------:R0:W-:Y:S01]  /*93c0*/  @P1 STG.E desc[UR38][R6.64+0x140], R9 ;  /* 0x0001400906001986 */ /* 0x0001e2000c101926 */
[C---:B------:R-:W-:Y:S02]  /*93d0*/  ISETP.GT.AND P1, PT, R0.reuse, 0x60, PT ;  /* 0x000000600000780c */ /* 0x040fe40003f24270 */
[----:B------:R-:W-:Y:S01]  /*93e0*/  F2FP.TF32.F32.PACK_B R13, R13 ;  /* 0x0000000dff0d723e */ /* 0x000fe200024050ff */
[----:B------:R-:W-:Y:S01]  /*93f0*/  @P4 STG.E desc[UR38][R6.64+0x144], R67 ;  /* 0x0001444306004986 */ /* 0x000fe2000c101926 */
[C---:B------:R-:W-:Y:S02]  /*9400*/  ISETP.GT.AND P4, PT, R3.reuse, 0x8, P2 ;  /* 0x000000080300780c */ /* 0x040fe40001784270 */
[----:B------:R-:W-:Y:S01]  /*9410*/  ISETP.GT.AND P2, PT, R0, 0x61, PT ;  /* 0x000000610000780c */ /* 0x000fe20003f44270 */
[----:B------:R1:W-:Y:S01]  /*9420*/  @P5 STG.E desc[UR38][R4.64+0x160], R11 ;  /* 0x0001600b04005986 */ /* 0x0003e2000c101926 */
[C---:B------:R-:W-:Y:S02]  /*9430*/  ISETP.GT.AND P5, PT, R3.reuse, RZ, P1 ;  /* 0x000000ff0300720c */ /* 0x040fe40000fa4270 */
[----:B------:R-:W-:Y:S01]  /*9440*/  F2FP.TF32.F32.PACK_B R73, R73 ;  /* 0x00000049ff49723e */ /* 0x000fe200024050ff */
[----:B0-----:R-:W-:Y:S01]  /*9450*/  FMUL R9, R70, R153 ;  /* 0x0000009946097220 */ /* 0x001fe20000400000 */
[----:B------:R-:W-:Y:S01]  /*9460*/  @P3 STG.E desc[UR38][R4.64+0x164], R69 ;  /* 0x0001644504003986 */ /* 0x000fe2000c101926 */
[----:B------:R-:W-:-:S02]  /*9470*/  ISETP.GT.AND P3, PT, R3, RZ, P2 ;  /* 0x000000ff0300720c */ /* 0x000fc40001764270 */
[----:B------:R-:W-:Y:S02]  /*9480*/  ISETP.GT.AND P1, PT, R3, 0x8, P1 ;  /* 0x000000080300780c */ /* 0x000fe40000f24270 */
        /* <DEDUP_REMOVED lines=252> */
[----:B------:R-:W-:Y:S01]  /*a450*/  @P3 STG.E desc[UR38][R4.64+0x364], R133 ;  /* 0x0003648504003986 */ /* 0x000fe2000c101926 */
[----:B0-----:R-:W-:Y:S01]  /*a460*/  FMUL R9, R134, R153 ;  /* 0x0000009986097220 */ /* 0x001fe20000400000 */
[----:B------:R-:W-:-:S02]  /*a470*/  ISETP.GT.AND P3, PT, R3, RZ, P2 ;  /* 0x000000ff0300720c */ /* 0x000fc40001764270 */
[----:B------:R-:W-:Y:S02]  /*a480*/  ISETP.GT.AND P1, PT, R3, 0x8, P1 ;  /* 0x000000080300780c */ /* 0x000fe40000f24270 */
[----:B------:R-:W-:Y:S01]  /*a490*/  F2FP.TF32.F32.PACK_B R9, R9 ;  /* 0x00000009ff09723e */ /* 0x000fe200024050ff */
[----:B-1----:R-:W-:Y:S01]  /*a4a0*/  FMUL R11, R140, R153 ;  /* 0x000000998c0b7220 */ /* 0x002fe20000400000 */
[----:B------:R-:W-:-:S03]  /*a4b0*/  F2FP.TF32.F32.PACK_B R139, R139 ;  /* 0x0000008bff8b723e */ /* 0x000fc600024050ff */
[----:B------:R0:W-:Y:S01]  /*a4c0*/  @P0 STG.E desc[UR38][R6.64+0x360], R9 ;  /* 0x0003600906000986 */ /* 0x0001e2000c101926 */
[----:B------:R-:W-:Y:S02]  /*a4d0*/  F2FP.TF32.F32.PACK_B R141, R141 ;  /* 0x0000008dff8d723e */ /* 0x000fe400024050ff */
[----:B------:R-:W-:Y:S01]  /*a4e0*/  F2FP.TF32.F32.PACK_B R11, R11 ;  /* 0x0000000bff0b723e */ /* 0x000fe200024050ff */
[----:B------:R-:W-:Y:S01]  /*a4f0*/  @P4 STG.E desc[UR38][R6.64+0x364], R135 ;  /* 0x0003648706004986 */ /* 0x000fe2000c101926 */
[C---:B------:R-:W-:Y:S02]  /*a500*/  ISETP.GT.AND P4, PT, R0.reuse, 0xe8, PT ;  /* 0x000000e80000780c */ /* 0x040fe40003f84270 */
[----:B------:R-:W-:Y:S01]  /*a510*/  F2FP.TF32.F32.PACK_B R143, R143 ;  /* 0x0000008fff8f723e */ /* 0x000fe200024050ff */
[----:B------:R1:W-:Y:S01]  /*a520*/  @P5 STG.E desc[UR38][R4.64+0x380], R13 ;  /* 0x0003800d04005986 */ /* 0x0003e2000c101926 */
[----:B------:R-:W-:Y:S02]  /*a530*/  ISETP.GT.AND P5, PT, R0, 0xe9, PT ;  /* 0x000000e90000780c */ /* 0x000fe40003fa4270 */
[----:B------:R-:W-:Y:S01]  /*a540*/  F2FP.TF32.F32.PACK_B R145, R145 ;  /* 0x00000091ff91723e */ /* 0x000fe200024050ff */
[----:B------:R-:W-:Y:S01]  /*a550*/  @P3 STG.E desc[UR38][R4.64+0x384], R137 ;  /* 0x0003848904003986 */ /* 0x000fe2000c101926 */
[C---:B------:R-:W-:Y:S01]  /*a560*/  ISETP.GT.AND P3, PT, R3.reuse, 0x8, P2 ;  /* 0x000000080300780c */ /* 0x040fe20001764270 */
[----:B0-----:R-:W-:Y:S01]  /*a570*/  FMUL R9, R138, R153 ;  /* 0x000000998a097220 */ /* 0x001fe20000400000 */
[----:B------:R-:W-:-:S02]  /*a580*/  ISETP.GT.AND P2, PT, R3, RZ, P4 ;  /* 0x000000ff0300720c */ /* 0x000fc40002744270 */
[C---:B------:R-:W-:Y:S02]  /*a590*/  ISETP.GT.AND P0, PT, R3.reuse, RZ, P5 ;  /* 0x000000ff0300720c */ /* 0x040fe40002f04270 */
[C---:B------:R-:W-:Y:S01]  /*a5a0*/  ISETP.GT.AND P4, PT, R3.reuse, 0x8, P4 ;  /* 0x000000080300780c */ /* 0x040fe20002784270 */
[----:B-1----:R-:W-:Y:S01]  /*a5b0*/  FMUL R13, R142, R153 ;  /* 0x000000998e0d7220 */ /* 0x002fe20000400000 */
[----:B------:R-:W-:Y:S02]  /*a5c0*/  ISETP.GT.AND P5, PT, R3, 0x8, P5 ;  /* 0x000000080300780c */ /* 0x000fe40002fa4270 */
[----:B------:R-:W-:Y:S02]  /*a5d0*/  F2FP.TF32.F32.PACK_B R9, R9 ;  /* 0x00000009ff09723e */ /* 0x000fe400024050ff */
[----:B------:R-:W-:Y:S02]  /*a5e0*/  F2FP.TF32.F32.PACK_B R13, R13 ;  /* 0x0000000dff0d723e */ /* 0x000fe400024050ff */
[----:B------:R-:W-:Y:S01]  /*a5f0*/  F2FP.TF32.F32.PACK_B R147, R147 ;  /* 0x00000093ff93723e */ /* 0x000fe200024050ff */
[----:B------:R0:W-:Y:S01]  /*a600*/  @P1 STG.E desc[UR38][R6.64+0x380], R9 ;  /* 0x0003800906001986 */ /* 0x0001e2000c101926 */
[----:B------:R-:W-:-:S02]  /*a610*/  ISETP.GT.AND P1, PT, R0, 0xf8, PT ;  /* 0x000000f80000780c */ /* 0x000fc40003f24270 */
        /* <DEDUP_REMOVED lines=8> */
[----:B0-----:R-:W-:Y:S01]  /*a6a0*/  FMUL R9, R144, R153 ;  /* 0x0000009990097220 */ /* 0x001fe20000400000 */
[----:B------:R-:W-:-:S02]  /*a6b0*/  ISETP.GT.AND P0, PT, R0, 0xf9, PT ;  /* 0x000000f90000780c */ /* 0x000fc40003f04270 */
[----:B------:R0:W-:Y:S01]  /*a6c0*/  @P4 STG.E desc[UR38][R6.64+0x3a0], R13 ;  /* 0x0003a00d06004986 */ /* 0x0001e2000c101926 */
[C---:B------:R-:W-:Y:S02]  /*a6d0*/  ISETP.GT.AND P4, PT, R3.reuse, RZ, P2 ;  /* 0x000000ff0300720c */ /* 0x040fe40001784270 */
[----:B------:R-:W-:Y:S01]  /*a6e0*/  F2FP.TF32.F32.PACK_B R9, R9 ;  /* 0x00000009ff09723e */ /* 0x000fe200024050ff */
[----:B------:R-:W-:Y:S01]  /*a6f0*/  @P5 STG.E desc[UR38][R6.64+0x3a4], R143 ;  /* 0x0003a48f06005986 */ /* 0x000fe2000c101926 */
[C---:B------:R-:W-:Y:S01]  /*a700*/  ISETP.GT.AND P5, PT, R3.reuse, RZ, P3 ;  /* 0x000000ff0300720c */ /* 0x040fe20001fa4270 */
[----:B-1----:R-:W-:Y:S01]  /*a710*/  FMUL R11, R146, R153 ;  /* 0x00000099920b7220 */ /* 0x002fe20000400000 */
[C---:B------:R-:W-:Y:S02]  /*a720*/  ISETP.GT.AND P3, PT, R3.reuse, 0x8, P3 ;  /* 0x000000080300780c */ /* 0x040fe40001f64270 */
[----:B------:R-:W-:Y:S02]  /*a730*/  ISETP.GT.AND P2, PT, R3, 0x8, P2 ;  /* 0x000000080300780c */ /* 0x000fe40001744270 */
[----:B------:R-:W-:Y:S01]  /*a740*/  F2FP.TF32.F32.PACK_B R11, R11 ;  /* 0x0000000bff0b723e */ /* 0x000fe200024050ff */
[----:B0-----:R-:W-:-:S05]  /*a750*/  FMUL R13, R150, R153 ;  /* 0x00000099960d7220 */ /* 0x001fca0000400000 */
[----:B------:R-:W-:Y:S01]  /*a760*/  F2FP.TF32.F32.PACK_B R13, R13 ;  /* 0x0000000dff0d723e */ /* 0x000fe200024050ff */
[----:B------:R-:W-:Y:S01]  /*a770*/  @P5 STG.E desc[UR38][R4.64+0x3c0], R9 ;  /* 0x0003c00904005986 */ /* 0x000fe2000c101926 */
[C---:B------:R-:W-:Y:S01]  /*a780*/  ISETP.GT.AND P5, PT, R3.reuse, RZ, P1 ;  /* 0x000000ff0300720c */ /* 0x040fe20000fa4270 */
[----:B------:R-:W-:Y:S01]  /*a790*/  @P3 IMAD.MOV.U32 R2, RZ, RZ, R6 ;  /* 0x000000ffff023224 */ /* 0x000fe200078e0006 */
[C---:B------:R-:W-:Y:S01]  /*a7a0*/  ISETP.GT.AND P1, PT, R3.reuse, 0x8, P1 ;  /* 0x000000080300780c */ /* 0x040fe20000f24270 */
[----:B------:R-:W-:Y:S01]  /*a7b0*/  @P4 STG.E desc[UR38][R4.64+0x3c4], R145 ;  /* 0x0003c49104004986 */ /* 0x000fe2000c101926 */
[C---:B------:R-:W-:Y:S02]  /*a7c0*/  ISETP.GT.AND P4, PT, R3.reuse, RZ, P0 ;  /* 0x000000ff0300720c */ /* 0x040fe40000784270 */
[----:B------:R-:W-:Y:S01]  /*a7d0*/  ISETP.GT.AND P0, PT, R3, 0x8, P0 ;  /* 0x000000080300780c */ /* 0x000fe20000704270 */
[----:B------:R-:W-:-:S05]  /*a7e0*/  @P3 IMAD.MOV.U32 R3, RZ, RZ, R7 ;  /* 0x000000ffff033224 */ /* 0x000fca00078e0007 */
[----:B------:R0:W-:Y:S02]  /*a7f0*/  @P3 STG.E desc[UR38][R2.64+0x3c0], R11 ;  /* 0x0003c00b02003986 */ /* 0x0001e4000c101926 */
[----:B0-----:R-:W-:Y:S02]  /*a800*/  @P2 IMAD.MOV.U32 R2, RZ, RZ, R6 ;  /* 0x000000ffff022224 */ /* 0x001fe400078e0006 */
[----:B------:R-:W-:-:S05]  /*a810*/  @P2 IMAD.MOV.U32 R3, RZ, RZ, R7 ;  /* 0x000000ffff032224 */ /* 0x000fca00078e0007 */
[----:B------:R0:W-:Y:S02]  /*a820*/  @P2 STG.E desc[UR38][R2.64+0x3c4], R147 ;  /* 0x0003c49302002986 */ /* 0x0001e4000c101926 */
[----:B0-----:R-:W-:Y:S02]  /*a830*/  @P5 IMAD.MOV.U32 R2, RZ, RZ, R4 ;  /* 0x000000ffff025224 */ /* 0x001fe400078e0004 */
[----:B------:R-:W-:-:S05]  /*a840*/  @P5 IMAD.MOV.U32 R3, RZ, RZ, R5 ;  /* 0x000000ffff035224 */ /* 0x000fca00078e0005 */
[----:B------:R0:W-:Y:S04]  /*a850*/  @P5 STG.E desc[UR38][R2.64+0x3e0], R15 ;  /* 0x0003e00f02005986 */ /* 0x0001e8000c101926 */
[----:B------:R1:W-:Y:S01]  /*a860*/  @P4 STG.E desc[UR38][R4.64+0x3e4], R149 ;  /* 0x0003e49504004986 */ /* 0x0003e2000c101926 */
[----:B0-----:R-:W-:Y:S02]  /*a870*/  @P1 IMAD.MOV.U32 R2, RZ, RZ, R6 ;  /* 0x000000ffff021224 */ /* 0x001fe400078e0006 */
[----:B------:R-:W-:-:S05]  /*a880*/  @P1 IMAD.MOV.U32 R3, RZ, RZ, R7 ;  /* 0x000000ffff031224 */ /* 0x000fca00078e0007 */
[----:B------:R1:W-:Y:S04]  /*a890*/  @P1 STG.E desc[UR38][R2.64+0x3e0], R13 ;  /* 0x0003e00d02001986 */ /* 0x0003e8000c101926 */
[----:B------:R1:W-:Y:S02]  /*a8a0*/  @P0 STG.E desc[UR38][R6.64+0x3e4], R151 ;  /* 0x0003e49706000986 */ /* 0x0003e4000c101926 */
.L_x_286:
[----:B------:R-:W-:Y:S05]  /*a8b0*/  BSYNC B0 ;  /* 0x0000000000007941 */ /* 0x000fea0003800000 */
.L_x_32:
[----:B-1----:R-:W2:Y:S01]  /*a8c0*/  LDL.64 R2, [R1] ;  /* 0x0000000001027983 */ /* 0x002ea20000100a00 */
[----:B------:R-:W-:Y:S01]  /*a8d0*/  ULDC.64 UR4, c[0x0][0x650] ;  /* 0x0001940000047ab9 */ /* 0x000fe20000000a00 */
[----:B------:R1:W-:Y:S01]  /*a8e0*/  SYNCS.ARRIVE.TRANS64.A1T0 RZ, [R160+UR44], RZ ;  /* 0x000000ffa0ff79a7 */ /* 0x0003e2000810002c */
[----:B------:R-:W-:Y:S01]  /*a8f0*/  PRMT R0, RZ, 0x7610, R0 ;  /* 0x00007610ff007816 */ /* 0x000fe20000000000 */
[----:B-----5:R-:W-:Y:S02]  /*a900*/  IMAD.MOV.U32 R19, RZ, RZ, -0x1 ;  /* 0xffffffffff137424 */ /* 0x020fe400078e00ff */
[----:B------:R-:W-:Y:S01]  /*a910*/  IMAD.MOV.U32 R22, RZ, RZ, -0x1 ;  /* 0xffffffffff167424 */ /* 0x000fe200078e00ff */
[----:B--2---:R-:W-:-:S04]  /*a920*/  LEA R18, P0, R2, R18, 0x1 ;  /* 0x0000001202127211 */ /* 0x004fc800078008ff */
[----:B------:R-:W-:Y:S01]  /*a930*/  LEA.HI.X R17, R2, R17, R23, 0x1, P0 ;  /* 0x0000001102117211 */ /* 0x000fe200000f0c17 */
[----:B------:R-:W-:Y:S01]  /*a940*/  IMAD.MOV.U32 R2, RZ, RZ, -0x1 ;  /* 0xffffffffff027424 */ /* 0x000fe200078e00ff */
[----:B------:R-:W-:-:S04]  /*a950*/  ISETP.GE.U32.AND P0, PT, R18, UR4, PT ;  /* 0x0000000412007c0c */ /* 0x000fc8000bf06070 */
[----:B------:R-:W-:-:S13]  /*a960*/  ISETP.GE.U32.AND.EX P0, PT, R17, UR5, PT, P0 ;  /* 0x0000000511007c0c */ /* 0x000fda000bf06100 */
[----:B-1----:R-:W-:Y:S05]  /*a970*/  @P0 BRA `(.L_x_287) ;  /* 0x0000000400700947 */ /* 0x002fea0003800000 */
[----:B----4-:R-:W1:Y:S01]  /*a980*/  S2R R10, SR_CTAID.X ;  /* 0x00000000000a7919 */ /* 0x010e620000002500 */
[----:B---3--:R-:W2:Y:S01]  /*a990*/  LDC.64 R8, c[0x0][0x628] ;  /* 0x00018a00ff087b82 */ /* 0x008ea20000000a00 */
[----:B------:R-:W-:Y:S01]  /*a9a0*/  ULDC UR4, c[0x0][0x150] ;  /* 0x0000540000047ab9 */ /* 0x000fe20000000800 */
[----:B------:R-:W-:Y:S01]  /*a9b0*/  IMAD.MOV.U32 R6, RZ, RZ, R18 ;  /* 0x000000ffff067224 */ /* 0x000fe200078e0012 */
[----:B------:R-:W3:Y:S01]  /*a9c0*/  S2R R20, SR_CTAID.Y ;  /* 0x0000000000147919 */ /* 0x000ee20000002600 */
[----:B0-----:R-:W-:-:S04]  /*a9d0*/  IMAD.MOV.U32 R7, RZ, RZ, R17 ;  /* 0x000000ffff077224 */ /* 0x001fc800078e0011 */
[----:B------:R-:W0:Y:S08]  /*a9e0*/  LDC R15, c[0x0][0x144] ;  /* 0x00005100ff0f7b82 */ /* 0x000e300000000800 */
[----:B------:R-:W4:Y:S08]  /*a9f0*/  LDC R0, c[0x0][0x630] ;  /* 0x00018c00ff007b82 */ /* 0x000f300000000800 */
[----:B------:R-:W0:Y:S01]  /*aa00*/  LDC.64 R12, c[0x0][0x620] ;  /* 0x00018800ff0c7b82 */ /* 0x000e220000000a00 */
[----:B--2---:R-:W-:-:S04]  /*aa10*/  ISETP.NE.U32.AND P0, PT, R8, RZ, PT ;  /* 0x000000ff0800720c */ /* 0x004fc80003f05070 */
[----:B------:R-:W-:Y:S02]  /*aa20*/  ISETP.NE.AND.EX P0, PT, R9, RZ, PT, P0 ;  /* 0x000000ff0900720c */ /* 0x000fe40003f05300 */
[----:B-1----:R-:W-:-:S05]  /*aa30*/  I2FP.F32.U32 R2, R10 ;  /* 0x0000000a00027245 */ /* 0x002fca0000201000 */
[----:B------:R-:W-:-:S04]  /*aa40*/  FMUL R2, R2, UR4 ;  /* 0x0000000402027c20 */ /* 0x000fc80008400000 */
[----:B------:R1:W2:Y:S02]  /*aa50*/  F2I.U32.TRUNC.NTZ R14, R2 ;  /* 0x00000002000e7305 */ /* 0x0002a4000020f000 */
[----:B---34-:R-:W-:Y:S05]  /*aa60*/  @!P0 BRA `(.L_x_288) ;  /* 0x0000000000288947 */ /* 0x018fea0003800000 */
[----:B------:R-:W3:Y:S02]  /*aa70*/  LDC R3, c[0x0][0x634] ;  /* 0x00018d00ff037b82 */ /* 0x000ee40000000800 */
[----:B---3--:R-:W-:-:S05]  /*aa80*/  IADD3 R7, P0, R18, R3, RZ ;  /* 0x0000000312077210 */ /* 0x008fca0007f1e0ff */
[----:B------:R-:W-:-:S04]  /*aa90*/  IMAD.X R11, RZ, RZ, R17, P0 ;  /* 0x000000ffff0b7224 */ /* 0x000fc800000e0611 */
[----:B-1----:R-:W-:-:S04]  /*aaa0*/  IMAD.WIDE.U32 R2, R11, R8, RZ ;  /* 0x000000080b027225 */ /* 0x002fc800078e00ff */
[----:B------:R-:W-:-:S04]  /*aab0*/  IMAD.WIDE.U32 R4, P0, R7, R9, R2 ;  /* 0x0000000907047225 */ /* 0x000fc80007800002 */
[----:B------:R-:W-:-:S04]  /*aac0*/  IMAD.WIDE.U32 R2, R7, R8, RZ ;  /* 0x0000000807027225 */ /* 0x000fc800078e00ff */
[----:B------:R-:W-:Y:S01]  /*aad0*/  IMAD.X R7, RZ, RZ, RZ, P0 ;  /* 0x000000ffff077224 */ /* 0x000fe200000e06ff */
[----:B------:R-:W-:Y:S01]  /*aae0*/  IADD3 RZ, P0, R3, R4, RZ ;  /* 0x0000000403ff7210 */ /* 0x000fe20007f1e0ff */
[----:B------:R-:W-:-:S04]  /*aaf0*/  IMAD.MOV.U32 R6, RZ, RZ, R5 ;  /* 0x000000ffff067224 */ /* 0x000fc800078e0005 */
[----:B------:R-:W-:-:S08]  /*ab00*/  IMAD.WIDE.U32.X R6, R11, R9, R6, P0 ;  /* 0x000000090b067225 */ /* 0x000fd000000e0406 */
.L_x_288:
[----:B------:R-:W3:Y:S01]  /*ab10*/  LDC.64 R26, c[0x0][0x640] ;  /* 0x00019000ff1a7b82 */ /* 0x000ee20000000a00 */
[-C--:B------:R-:W-:Y:S01]  /*ab20*/  SHF.R.U64 R11, R6, R0.reuse, R7 ;  /* 0x00000000060b7219 */ /* 0x080fe20000001207 */
[----:B------:R-:W-:Y:S01]  /*ab30*/  IMAD.MOV.U32 R19, RZ, RZ, R17 ;  /* 0x000000ffff137224 */ /* 0x000fe200078e0011 */
[----:B------:R-:W-:Y:S01]  /*ab40*/  SHF.R.U32.HI R0, RZ, R0, R7 ;  /* 0x00000000ff007219 */ /* 0x000fe20000011607 */
[----:B--2---:R-:W-:Y:S01]  /*ab50*/  IMAD.MOV R14, RZ, RZ, -R14 ;  /* 0x000000ffff0e7224 */ /* 0x004fe200078e0a0e */
[----:B------:R-:W-:Y:S01]  /*ab60*/  IADD3 R5, P0, RZ, -R11, RZ ;  /* 0x8000000bff057210 */ /* 0x000fe20007f1e0ff */
[----:B------:R-:W-:Y:S01]  /*ab70*/  ULDC UR4, c[0x0][0x154] ;  /* 0x0000550000047ab9 */ /* 0x000fe20000000800 */
[----:B------:R-:W-:Y:S01]  /*ab80*/  IMAD.MOV.U32 R7, RZ, RZ, 0x1 ;  /* 0x00000001ff077424 */ /* 0x000fe200078e00ff */
[----:B------:R-:W2:Y:S01]  /*ab90*/  LDC R4, c[0x0][0x618] ;  /* 0x00018600ff047b82 */ /* 0x000ea20000000800 */
[----:B0-----:R-:W-:Y:S02]  /*aba0*/  IMAD R22, R15, R14, R10 ;  /* 0x0000000e0f167224 */ /* 0x001fe400078e020a */
[----:B------:R-:W-:-:S04]  /*abb0*/  IMAD.X R3, RZ, RZ, ~R0, P0 ;  /* 0x000000ffff037224 */ /* 0x000fc800000e0e00 */
[-C--:B------:R-:W-:Y:S01]  /*abc0*/  IMAD R0, R3, R12.reuse, RZ ;  /* 0x0000000c03007224 */ /* 0x080fe200078e02ff */
[----:B------:R-:W0:Y:S01]  /*abd0*/  LDC R6, c[0x0][0x608] ;  /* 0x00018200ff067b82 */ /* 0x000e220000000800 */
[----:B-1----:R-:W-:-:S04]  /*abe0*/  IMAD.WIDE.U32 R2, R5, R12, R18 ;  /* 0x0000000c05027225 */ /* 0x002fc800078e0012 */
[----:B------:R-:W-:Y:S01]  /*abf0*/  IMAD R5, R5, R13, R0 ;  /* 0x0000000d05057224 */ /* 0x000fe200078e0200 */
[----:B------:R-:W-:Y:S02]  /*ac00*/  I2FP.F32.U32 R0, R20 ;  /* 0x0000001400007245 */ /* 0x000fe40000201000 */
[----:B------:R-:W1:Y:S01]  /*ac10*/  LDC R24, c[0x0][0x658] ;  /* 0x00019600ff187b82 */ /* 0x000e620000000800 */
[----:B------:R-:W-:Y:S01]  /*ac20*/  IMAD.IADD R3, R3, 0x1, R5 ;  /* 0x0000000103037824 */ /* 0x000fe200078e0205 */
[----:B---3--:R-:W-:Y:S01]  /*ac30*/  ISETP.NE.U32.AND P0, PT, R26, RZ, PT ;  /* 0x000000ff1a00720c */ /* 0x008fe20003f05070 */
[----:B------:R-:W-:Y:S01]  /*ac40*/  FMUL R0, R0, UR4 ;  /* 0x0000000400007c20 */ /* 0x000fe20008400000 */
[----:B------:R-:W-:Y:S02]  /*ac50*/  IMAD.MOV.U32 R5, RZ, RZ, -0x1 ;  /* 0xffffffffff057424 */ /* 0x000fe400078e00ff */
[----:B------:R-:W-:Y:S01]  /*ac60*/  ISETP.NE.AND.EX P0, PT, R27, RZ, PT, P0 ;  /* 0x000000ff1b00720c */ /* 0x000fe20003f05300 */
[----:B------:R3:W4:Y:S01]  /*ac70*/  F2I.U32.TRUNC.NTZ R12, R0 ;  /* 0x00000000000c7305 */ /* 0x000722000020f000 */
[----:B------:R-:W3:Y:S01]  /*ac80*/  LDC R15, c[0x0][0x148] ;  /* 0x00005200ff0f7b82 */ /* 0x000ee20000000800 */
[----:B--2---:R-:W-:-:S02]  /*ac90*/  SHF.R.U64 R10, R2, R4, R3 ;  /* 0x00000004020a7219 */ /* 0x004fc40000001203 */
[----:B------:R-:W-:-:S05]  /*aca0*/  SHF.R.U32.HI R3, RZ, R4, R3 ;  /* 0x00000004ff037219 */ /* 0x000fca0000011603 */
[----:B------:R-:W2:Y:S01]  /*acb0*/  LDC R14, c[0x0][0x600] ;  /* 0x00018000ff0e7b82 */ /* 0x000ea20000000800 */
[-CC-:B0-----:R-:W-:Y:S02]  /*acc0*/  SHF.R.U64 R8, R10, R6.reuse, R3.reuse ;  /* 0x000000060a087219 */ /* 0x181fe40000001203 */
[----:B------:R-:W-:-:S05]  /*acd0*/  SHF.R.U32.HI R3, RZ, R6, R3 ;  /* 0x00000006ff037219 */ /* 0x000fca0000011603 */
[----:B------:R-:W0:Y:S01]  /*ace0*/  LDC R21, c[0x0][0x648] ;  /* 0x00019200ff157b82 */ /* 0x000e220000000800 */
[-CC-:B-1----:R-:W-:Y:S02]  /*acf0*/  SHF.R.U64 R13, R8, R24.reuse, R3.reuse ;  /* 0x00000018080d7219 */ /* 0x182fe40000001203 */
[-C--:B------:R-:W-:Y:S02]  /*ad00*/  SHF.L.U32 R5, R5, R24.reuse, RZ ;  /* 0x0000001805057219 */ /* 0x080fe400000006ff */
[-C--:B------:R-:W-:Y:S01]  /*ad10*/  SHF.R.U32.HI R3, RZ, R24.reuse, R3 ;  /* 0x00000018ff037219 */ /* 0x080fe20000011603 */
[----:B------:R-:W-:Y:S01]  /*ad20*/  IMAD.MOV.U32 R2, RZ, RZ, R13 ;  /* 0x000000ffff027224 */ /* 0x000fe200078e000d */
[----:B------:R-:W-:Y:S01]  /*ad30*/  SHF.L.U32 R24, R7, R24, RZ ;  /* 0x0000001807187219 */ /* 0x000fe200000006ff */
[----:B------:R-:W1:Y:S01]  /*ad40*/  LDC R25, c[0x0][0x638] ;  /* 0x00018e00ff197b82 */ /* 0x000e620000000800 */
[----:B------:R-:W-:-:S07]  /*ad50*/  LOP3.LUT R19, RZ, R5, RZ, 0x33, !PT ;  /* 0x00000005ff137212 */ /* 0x000fce00078e33ff */
[----:B------:R-:W0:Y:S01]  /*ad60*/  LDC R28, c[0x0][0x610] ;  /* 0x00018400ff1c7b82 */ /* 0x000e220000000800 */
[----:B----4-:R-:W-:Y:S05]  /*ad70*/  @!P0 BRA `(.L_x_289) ;  /* 0x0000000000288947 */ /* 0x010fea0003800000 */
[----:B---3--:R-:W3:Y:S02]  /*ad80*/  LDC R0, c[0x0][0x64c] ;  /* 0x00019300ff007b82 */ /* 0x008ee40000000800 */
[----:B---3--:R-:W-:-:S05]  /*ad90*/  IADD3 R7, P0, R13, R0, RZ ;  /* 0x000000000d077210 */ /* 0x008fca0007f1e0ff */
        /* <DEDUP_REMOVED lines=8> */
.L_x_289:
[----:B------:R-:W4:Y:S01]  /*ae20*/  LDC R4, c[0x0][0x65c] ;  /* 0x00019700ff047b82 */ /* 0x000f220000000800 */
[----:B0--3--:R-:W-:Y:S01]  /*ae30*/  SHF.R.U64 R0, R2, R21, R3 ;  /* 0x0000001502007219 */ /* 0x009fe20000001203 */
[----:B--2---:R-:W-:Y:S01]  /*ae40*/  VIADD R3, R14, 0xffffffff ;  /* 0xffffffff0e037836 */ /* 0x004fe20000000000 */
[----:B------:R-:W-:Y:S01]  /*ae50*/  LOP3.LUT R19, R8, R19, RZ, 0xc0, !PT ;  /* 0x0000001308137212 */ /* 0x000fe200078ec0ff */
[----:B------:R-:W-:Y:S02]  /*ae60*/  IMAD.MOV R12, RZ, RZ, -R12 ;  /* 0x000000ffff0c7224 */ /* 0x000fe400078e0a0c */
[----:B------:R-:W-:Y:S01]  /*ae70*/  IMAD.MOV R2, RZ, RZ, -R0 ;  /* 0x000000ffff027224 */ /* 0x000fe200078e0a00 */
[----:B------:R-:W-:Y:S01]  /*ae80*/  LOP3.LUT R3, R10, R3, RZ, 0xc0, !PT ;  /* 0x000000030a037212 */ /* 0x000fe200078ec0ff */
[----:B------:R-:W-:Y:S02]  /*ae90*/  IMAD R19, R24, R0, R19 ;  /* 0x0000000018137224 */ /* 0x000fe400078e0213 */
[----:B-1----:R-:W-:-:S04]  /*aea0*/  IMAD R0, R2, R25, R13 ;  /* 0x0000001902007224 */ /* 0x002fc800078e020d */
[----:B------:R-:W-:Y:S01]  /*aeb0*/  IMAD R2, R0, R14, R3 ;  /* 0x0000000e00027224 */ /* 0x000fe200078e0203 */
[----:B----4-:R-:W-:Y:S01]  /*aec0*/  ISETP.NE.AND P0, PT, R4, 0x1, PT ;  /* 0x000000010400780c */ /* 0x010fe20003f05270 */
[----:B------:R-:W-:-:S05]  /*aed0*/  IMAD.MOV.U32 R4, RZ, RZ, 0x1 ;  /* 0x00000001ff047424 */ /* 0x000fca00078e00ff */
[----:B------:R-:W-:-:S07]  /*aee0*/  PRMT R0, R4, 0x7610, R0 ;  /* 0x0000761004007816 */ /* 0x000fce0000000000 */
[----:B------:R-:W-:-:S04]  /*aef0*/  @P0 IMAD R22, R15, R12, R20 ;  /* 0x0000000c0f160224 */ /* 0x000fc800078e0214 */
[----:B------:R-:W-:-:S05]  /*af00*/  IMAD R19, R19, R28, R22 ;  /* 0x0000001c13137224 */ /* 0x000fca00078e0216 */
[----:B------:R-:W-:Y:S02]  /*af10*/  SEL R22, R2, R19, !P0 ;  /* 0x0000001302167207 */ /* 0x000fe40004000000 */
[----:B------:R-:W-:Y:S01]  /*af20*/  SEL R19, R19, R2, !P0 ;  /* 0x0000000213137207 */ /* 0x000fe20004000000 */
[----:B------:R-:W-:-:S07]  /*af30*/  IMAD.MOV.U32 R2, RZ, RZ, R11 ;  /* 0x000000ffff027224 */ /* 0x000fce00078e000b */
.L_x_287:
[----:B------:R-:W-:Y:S02]  /*af40*/  LOP3.LUT P0, RZ, R0, 0xff, RZ, 0xc0, !PT ;  /* 0x000000ff00ff7812 */ /* 0x000fe4000780c0ff */
[----:B------:R-:W-:-:S11]  /*af50*/  LOP3.LUT R173, R173, 0x1, RZ, 0x3c, !PT ;  /* 0x00000001adad7812 */ /* 0x000fd600078e3cff */
[----:B------:R-:W-:Y:S05]  /*af60*/  @P0 BRA `(.L_x_290) ;  /* 0xffffff6400400947 */ /* 0x000fea000383ffff */
[----:B------:R-:W-:Y:S05]  /*af70*/  EXIT ;  /* 0x000000000000794d */ /* 0x000fea0003800000 */
.L_x_13:
[----:B------:R-:W-:-:S08]  /*af80*/  ISETP.NE.AND P0, PT, R0, RZ, PT ;  /* 0x000000ff0000720c */ /* 0x000fd00003f05270 */
[----:B0-----:R-:W0:-:S00]  /*af90*/  USETMAXREG.DEALLOC.CTAPOOL 0x28 ;  /* 0x00000028000079c8 */ /* 0x001e0000080e0500 */
[----:B------:R-:W-:Y:S05]  /*afa0*/  @P0 EXIT ;  /* 0x000000000000094d */ /* 0x000fea0003800000 */
[----:B0-----:R-:W-:Y:S01]  /*afb0*/  LOP3.LUT P0, RZ, R8, 0xff, RZ, 0xc0, !PT ;  /* 0x000000ff08ff7812 */ /* 0x001fe2000780c0ff */
[----:B------:R-:W-:Y:S02]  /*afc0*/  IMAD.MOV.U32 R0, RZ, RZ, 0x1 ;  /* 0x00000001ff007424 */ /* 0x000fe400078e00ff */
[----:B------:R-:W-:-:S10]  /*afd0*/  IMAD.MOV.U32 R7, RZ, RZ, RZ ;  /* 0x000000ffff077224 */ /* 0x000fd400078e00ff */
[----:B------:R-:W-:Y:S05]  /*afe0*/  @!P0 BRA `(.L_x_291) ;  /* 0x0000000c00a48947 */ /* 0x000fea0003800000 */
[----:B------:R-:W-:Y:S01]  /*aff0*/  LOP3.LUT P0, RZ, R4, 0x1f, RZ, 0xc0, !PT ;  /* 0x0000001f04ff7812 */ /* 0x000fe2000780c0ff */
[----:B------:R-:W-:Y:S01]  /*b000*/  ULDC UR21, c[0x0][0x658] ;  /* 0x0001960000157ab9 */ /* 0x000fe20000000800 */
[----:B------:R-:W-:Y:S01]  /*b010*/  UMOV UR4, 0xffffffff ;  /* 0xffffffff00047882 */ /* 0x000fe20000000000 */
[----:B------:R-:W-:Y:S01]  /*b020*/  BSSY B0, `(.L_x_291) ;  /* 0x00000e5000007945 */ /* 0x000fe20003800000 */
[----:B------:R-:W-:Y:S01]  /*b030*/  USHF.L.U32 UR4, UR4, UR21, URZ ;  /* 0x0000001504047299 */ /* 0x000fe2000800063f */
[C---:B------:R-:W-:Y:S01]  /*b040*/  ISETP.NE.AND P2, PT, R3.reuse, RZ, PT ;  /* 0x000000ff0300720c */ /* 0x040fe20003f45270 */
[----:B------:R-:W-:Y:S01]  /*b050*/  IMAD.MOV.U32 R8, RZ, RZ, 0x1 ;  /* 0x00000001ff087424 */ /* 0x000fe200078e00ff */
[----:B------:R-:W-:Y:S01]  /*b060*/  ISETP.NE.OR P0, PT, R3, RZ, !P0 ;  /* 0x000000ff0300720c */ /* 0x000fe20004705670 */
[----:B------:R-:W-:Y:S01]  /*b070*/  IMAD.MOV.U32 R0, RZ, RZ, 0x1 ;  /* 0x00000001ff007424 */ /* 0x000fe200078e00ff */
[----:B------:R-:W-:Y:S01]  /*b080*/  LOP3.LUT R6, R16, 0x2, RZ, 0xfc, !PT ;  /* 0x0000000210067812 */ /* 0x000fe200078efcff */
[----:B------:R-:W-:Y:S01]  /*b090*/  IMAD.MOV.U32 R7, RZ, RZ, RZ ;  /* 0x000000ffff077224 */ /* 0x000fe200078e00ff */
[----:B------:R-:W-:Y:S01]  /*b0a0*/  ULDC UR13, c[0x0][0x600] ;  /* 0x00018000000d7ab9 */ /* 0x000fe20000000800 */
[----:B------:R-:W-:Y:S01]  /*b0b0*/  UMOV UR5, 0x1 ;  /* 0x0000000100057882 */ /* 0x000fe20000000000 */
[----:B------:R-:W-:-:S02]  /*b0c0*/  UIADD3 UR30, UR37, 0x1, URZ ;  /* 0x00000001251e7890 */ /* 0x000fc4000fffe03f */
[----:B------:R-:W-:Y:S02]  /*b0d0*/  UIADD3 UR13, UR13, -0x1, URZ ;  /* 0xffffffff0d0d7890 */ /* 0x000fe4000fffe03f */
[----:B------:R-:W-:Y:S02]  /*b0e0*/  USHF.L.U32 UR21, UR5, UR21, URZ ;  /* 0x0000001505157299 */ /* 0x000fe4000800063f */
[----:B------:R-:W-:Y:S01]  /*b0f0*/  ULOP3.LUT UR29, URZ, UR4, URZ, 0x33, !UPT ;  /* 0x000000043f1d7292 */ /* 0x000fe2000f8e333f */
[----:B------:R-:W-:-:S11]  /*b100*/  ULDC.64 UR22, c[0x0][0x198] ;  /* 0x0000660000167ab9 */ /* 0x000fd60000000a00 */
.L_x_303:
[----:B------:R-:W-:-:S03]  /*b110*/  UMOV UR4, 0xffffffff ;  /* 0xffffffff00047882 */ /* 0x000fc60000000000 */
[----:B------:R-:W-:Y:S05]  /*b120*/  BRA.DIV UR4, `(.L_x_292) ;  /* 0x0000001204b07947 */ /* 0x000fea000b800000 */
[----:B------:R-:W-:-:S13]  /*b130*/  ELECT P6, URZ, PT ;  /* 0x00000000003f782f */ /* 0x000fda00038c0000 */
.L_x_318:
[----:B------:R-:W0:Y:S01]  /*b140*/  LDC R3, c[0x0][0x28c] ;  /* 0x0000a300ff037b82 */ /* 0x000e220000000800 */
[----:B------:R-:W-:Y:S01]  /*b150*/  BSSY B1, `(.L_x_293) ;  /* 0x0000059000017945 */ /* 0x000fe20003800000 */
[----:B0-----:R-:W-:-:S13]  /*b160*/  ISETP.LT.OR P6, PT, R3, 0x1, !P6 ;  /* 0x000000010300780c */ /* 0x001fda00077c1670 */
[----:B------:R-:W-:Y:S05]  /*b170*/  @P6 BRA `(.L_x_294) ;  /* 0x0000000400586947 */ /* 0x000fea0003800000 */
[----:B------:R-:W-:Y:S02]  /*b180*/  IMAD.SHL.U32 R19, R19, 0x40, RZ ;  /* 0x0000004013137824 */ /* 0x000fe400078e00ff */
[----:B------:R-:W-:Y:S02]  /*b190*/  IMAD.SHL.U32 R22, R22, 0x100, RZ ;  /* 0x0000010016167824 */ /* 0x000fe400078e00ff */
[----:B------:R-:W-:Y:S02]  /*b1a0*/  IMAD.MOV.U32 R12, RZ, RZ, RZ ;  /* 0x000000ffff0c7224 */ /* 0x000fe400078e00ff */
[----:B------:R-:W-:Y:S02]  /*b1b0*/  IMAD.U32 R13, RZ, RZ, UR30 ;  /* 0x0000001eff0d7e24 */ /* 0x000fe4000f8e00ff */
[----:B------:R-:W-:Y:S02]  /*b1c0*/  IMAD.MOV.U32 R3, RZ, RZ, R0 ;  /* 0x000000ffff037224 */ /* 0x000fe400078e0000 */
[----:B------:R-:W-:-:S07]  /*b1d0*/  IMAD.MOV.U32 R4, RZ, RZ, R7 ;  /* 0x000000ffff047224 */ /* 0x000fce00078e0007 */
.L_x_298:
[----:B------:R-:W0:Y:S01]  /*b1e0*/  S2R R10, SR_CgaCtaId ;  /* 0x00000000000a7919 */ /* 0x000e220000008800 */
[----:B------:R-:W-:Y:S01]  /*b1f0*/  MOV R5, 0x400 ;  /* 0x0000040000057802 */ /* 0x000fe20000000f00 */
[----:B------:R-:W1:Y:S03]  /*b200*/  @!P2 LDC R9, c[0x0][0x500] ;  /* 0x00014000ff09ab82 */ /* 0x000e660000000800 */
[----:B0-----:R-:W-:Y:S02]  /*b210*/  LEA R11, R10, R5, 0x18 ;  /* 0x000000050a0b7211 */ /* 0x001fe400078ec0ff */
[----:B------:R-:W-:-:S03]  /*b220*/  SHF.L.U32 R5, R3, 0x1f, RZ ;  /* 0x0000001f03057819 */ /* 0x000fc600000006ff */
[----:B------:R-:W-:-:S04]  /*b230*/  IMAD R10, R4, 0x8, R11 ;  /* 0x00000008040a7824 */ /* 0x000fc800078e020b */
[----:B------:R-:W0:Y:S02]  /*b240*/  SYNCS.PHASECHK.TRANS64.TRYWAIT P1, [R10+URZ+0x30], R5 ;  /* 0x000030050a0075a7 */ /* 0x000e24000802017f */
[----:B01----:R-:W-:Y:S05]  /*b250*/  @!P1 BRA `(.L_x_295) ;  /* 0x0000001000849947 */ /* 0x003fea0003800000 */
.L_x_319:
[----:B0-----:R-:W-:Y:S01]  /*b260*/  PRMT R5, R6, 0x9910, RZ ;  /* 0x0000991006057816 */ /* 0x001fe200000000ff */
[----:B------:R0:W-:Y:S03]  /*b270*/  @!P2 SYNCS.ARRIVE.TRANS64 RZ, [R10+URZ], R9 ;  /* 0x000000090affa9a7 */ /* 0x0001e6000800003f */
[----:B------:R-:W-:-:S13]  /*b280*/  ISETP.NE.AND P1, PT, R5, 0x2, PT ;  /* 0x000000020500780c */ /* 0x000fda0003f25270 */
[----:B0-----:R-:W-:Y:S05]  /*b290*/  @P1 BRA `(.L_x_296) ;  /* 0x0000000000041947 */ /* 0x001fea0003800000 */
[----:B------:R-:W-:Y:S01]  /*b2a0*/  BPT.TRAP 0x1 ;  /* 0x000000040000795c */ /* 0x000fe20000300000 */
.L_x_296:
[----:B------:R-:W-:Y:S05]  /*b2b0*/  @P0 BRA `(.L_x_297) ;  /* 0x0000000000040947 */ /* 0x000fea0003800000 */
[----:B------:R-:W-:Y:S01]  /*b2c0*/  BPT.TRAP 0x1 ;  /* 0x000000040000795c */ /* 0x000fe20000300000 */
.L_x_297:
[--C-:B------:R-:W-:Y:S01]  /*b2d0*/  IMAD R5, R4, 0x8000, R11.reuse ;  /* 0x0000800004057824 */ /* 0x100fe200078e020b */
[----:B------:R-:W-:Y:S01]  /*b2e0*/  R2UR UR10, R12 ;  /* 0x000000000c0a72ca */ /* 0x000fe200000e0000 */
[----:B------:R-:W-:Y:S01]  /*b2f0*/  IMAD R11, R4, 0x20000, R11 ;  /* 0x00020000040b7824 */ /* 0x000fe200078e020b */
[----:B------:R-:W-:Y:S01]  /*b300*/  R2UR UR9, R10 ;  /* 0x000000000a0972ca */ /* 0x000fe200000e0000 */
[----:B------:R-:W-:Y:S01]  /*b310*/  UIADD3 UR14, UP0, UR22, 0xf0, URZ ;  /* 0x000000f0160e7890 */ /* 0x000fe2000ff1e03f */
[----:B------:R-:W-:Y:S01]  /*b320*/  R2UR UR40, R5 ;  /* 0x00000000052872ca */ /* 0x000fe200000e0000 */
[----:B------:R-:W-:Y:S01]  /*b330*/  VIADD R13, R13, 0xffffffff ;  /* 0xffffffff0d0d7836 */ /* 0x000fe20000000000 */
[----:B------:R-:W-:Y:S01]  /*b340*/  R2UR UR18, R11 ;  /* 0x000000000b1272ca */ /* 0x000fe200000e0000 */
[----:B------:R-:W-:Y:S01]  /*b350*/  UIADD3.X UR15, URZ, UR23, URZ, UP0, !UPT ;  /* 0x000000173f0f7290 */ /* 0x000fe200087fe43f */
[----:B------:R-:W-:Y:S01]  /*b360*/  R2UR UR11, R19 ;  /* 0x00000000130b72ca */ /* 0x000fe200000e0000 */
[----:B------:R-:W-:Y:S01]  /*b370*/  UIADD3 UR6, UP1, UR22, 0x1f0, URZ ;  /* 0x000001f016067890 */ /* 0x000fe2000ff3e03f */
[----:B------:R-:W-:Y:S01]  /*b380*/  R2UR UR12, R2 ;  /* 0x00000000020c72ca */ /* 0x000fe200000e0000 */
[----:B------:R-:W-:Y:S01]  /*b390*/  UMOV UR4, 0x0 ;  /* 0x0000000000047882 */ /* 0x000fe20000000000 */
[----:B------:R-:W-:Y:S01]  /*b3a0*/  R2UR UR35, R22 ;  /* 0x00000000162372ca */ /* 0x000fe200000e0000 */
[----:B------:R-:W-:Y:S01]  /*b3b0*/  UIADD3 UR58, UR10, 0x20, URZ ;  /* 0x000000200a3a7890 */ /* 0x000fe2000fffe03f */
[----:B------:R-:W-:Y:S01]  /*b3c0*/  ISETP.GT.AND P3, PT, R13, 0x1, PT ;  /* 0x000000010d00780c */ /* 0x000fe20003f64270 */
[----:B------:R-:W-:Y:S01]  /*b3d0*/  UIADD3 UR50, UR10, 0x40, URZ ;  /* 0x000000400a327890 */ /* 0x000fe2000fffe03f */
[----:B------:R-:W-:Y:S01]  /*b3e0*/  VIADD R4, R4, 0x1 ;  /* 0x0000000104047836 */ /* 0x000fe20000000000 */
[----:B------:R-:W-:Y:S01]  /*b3f0*/  UIADD3 UR8, UR40, 0x180, URZ ;  /* 0x0000018028087890 */ /* 0x000fe2000fffe03f */
[----:B------:R-:W-:Y:S01]  /*b400*/  VIADD R12, R12, 0x80 ;  /* 0x000000800c0c7836 */ /* 0x000fe20000000000 */
[----:B------:R-:W-:-:S02]  /*b410*/  UIADD3 UR56, UR40, 0x2180, URZ ;  /* 0x0000218028387890 */ /* 0x000fc4000fffe03f */
[----:B------:R-:W-:Y:S01]  /*b420*/  UIADD3 UR48, UR40, 0x4180, URZ ;  /* 0x0000418028307890 */ /* 0x000fe2000fffe03f */
[C---:B------:R-:W-:Y:S01]  /*b430*/  ISETP.NE.AND P1, PT, R4.reuse, 0x6, PT ;  /* 0x000000060400780c */ /* 0x040fe20003f25270 */
[----:B------:R-:W-:Y:S02]  /*b440*/  UIADD3 UR42, UR10, 0x60, URZ ;  /* 0x000000600a2a7890 */ /* 0x000fe4000fffe03f */
[----:B------:R-:W-:Y:S01]  /*b450*/  UIADD3 UR40, UR40, 0x6180, URZ ;  /* 0x0000618028287890 */ /* 0x000fe2000fffe03f */
[----:B------:R-:W-:Y:S01]  /*b460*/  SEL R10, RZ, 0x1, P1 ;  /* 0x00000001ff0a7807 */ /* 0x000fe20000800000 */
[----:B------:R-:W-:Y:S01]  /*b470*/  UMOV UR5, 0x10000000 ;  /* 0x1000000000057882 */ /* 0x000fe20000000000 */
[----:B------:R-:W-:Y:S01]  /*b480*/  UIADD3.X UR7, URZ, UR23, URZ, UP1, !UPT ;  /* 0x000000173f077290 */ /* 0x000fe20008ffe43f */
[----:B------:R0:W-:Y:S01]  /*b490*/  UTMALDG.3D [UR8], [UR14], desc[UR4] ;  /* 0x000004080e0075b4 */ /* 0x0001e20008011000 */
[----:B------:R-:W-:Y:S01]  /*b4a0*/  UIADD3 UR32, UR18, 0x30180, URZ ;  /* 0x0003018012207890 */ /* 0x000fe2000fffe03f */
[----:B------:R-:W-:Y:S01]  /*b4b0*/  LOP3.LUT R3, R3, R10, RZ, 0x3c, !PT ;  /* 0x0000000a03037212 */ /* 0x000fe200078e3cff */
[----:B------:R-:W-:Y:S01]  /*b4c0*/  UIADD3 UR24, UR18, 0x38180, URZ ;  /* 0x0003818012187890 */ /* 0x000fe2000fffe03f */
[----:B------:R-:W-:Y:S01]  /*b4d0*/  SEL R4, R4, RZ, P1 ;  /* 0x000000ff04047207 */ /* 0x000fe20000800000 */
[----:B------:R-:W-:Y:S01]  /*b4e0*/  UIADD3 UR16, UR18, 0x40180, URZ ;  /* 0x0004018012107890 */ /* 0x000fe2000fffe03f */
[----:B------:R-:W-:Y:S01]  /*b4f0*/  UMOV UR57, UR9 ;  /* 0x0000000900397c82 */ /* 0x000fe20008000000 */
        /* <DEDUP_REMOVED lines=8> */
[----:B------:R1:W-:Y:S01]  /*b580*/  UTMALDG.3D [UR56], [UR14], desc[UR4] ;  /* 0x000004380e0075b4 */ /* 0x0003e20008011000 */
[----:B------:R-:W-:Y:S01]  /*b590*/  UMOV UR33, UR9 ;  /* 0x0000000900217c82 */ /* 0x000fe20008000000 */
[----:B------:R-:W-:Y:S01]  /*b5a0*/  UMOV UR34, UR10 ;  /* 0x0000000a00227c82 */ /* 0x000fe20008000000 */
[----:B------:R-:W-:Y:S01]  /*b5b0*/  UMOV UR36, UR12 ;  /* 0x0000000c00247c82 */ /* 0x000fe20008000000 */
[----:B------:R-:W-:Y:S01]  /*b5c0*/  UMOV UR25, UR9 ;  /* 0x0000000900197c82 */ /* 0x000fe20008000000 */
[----:B------:R-:W-:Y:S01]  /*b5d0*/  UMOV UR27, UR35 ;  /* 0x00000023001b7c82 */ /* 0x000fe20008000000 */
[----:B------:R-:W-:Y:S01]  /*b5e0*/  UMOV UR28, UR12 ;  /* 0x0000000c001c7c82 */ /* 0x000fe20008000000 */
[----:B------:R-:W-:Y:S01]  /*b5f0*/  UMOV UR26, UR58 ;  /* 0x0000003a001a7c82 */ /* 0x000fe20008000000 */
[----:B0-----:R-:W-:Y:S01]  /*b600*/  UIADD3 UR8, UR18, 0x48180, URZ ;  /* 0x0004818012087890 */ /* 0x001fe2000fffe03f */
[----:B------:R1:W-:Y:S01]  /*b610*/  UTMALDG.3D [UR48], [UR14], desc[UR4] ;  /* 0x000004300e0075b4 */ /* 0x0003e20008011000 */
[----:B------:R-:W-:Y:S01]  /*b620*/  UMOV UR17, UR9 ;  /* 0x0000000900117c82 */ /* 0x000fe20008000000 */
[----:B------:R-:W-:Y:S01]  /*b630*/  UMOV UR19, UR35 ;  /* 0x0000002300137c82 */ /* 0x000fe20008000000 */
[----:B------:R-:W-:Y:S01]  /*b640*/  UMOV UR20, UR12 ;  /* 0x0000000c00147c82 */ /* 0x000fe20008000000 */
[----:B------:R-:W-:Y:S01]  /*b650*/  UMOV UR18, UR50 ;  /* 0x0000003200127c82 */ /* 0x000fe20008000000 */
[----:B------:R-:W-:Y:S01]  /*b660*/  UMOV UR11, UR35 ;  /* 0x00000023000b7c82 */ /* 0x000fe20008000000 */
[----:B------:R-:W-:Y:S01]  /*b670*/  UMOV UR10, UR42 ;  /* 0x0000002a000a7c82 */ /* 0x000fe20008000000 */
[----:B------:R1:W-:Y:S01]  /*b680*/  UTMALDG.3D [UR40], [UR14], desc[UR4] ;  /* 0x000004280e0075b4 */ /* 0x0003e20008011000 */
[----:B------:R1:W-:Y:S01]  /*b690*/  UTMALDG.3D [UR32], [UR6], desc[UR4] ;  /* 0x00000420060075b4 */ /* 0x0003e20008011000 */
[----:B------:R1:W-:Y:S01]  /*b6a0*/  UTMALDG.3D [UR24], [UR6], desc[UR4] ;  /* 0x00000418060075b4 */ /* 0x0003e20008011000 */
[----:B------:R1:W-:Y:S01]  /*b6b0*/  UTMALDG.3D [UR16], [UR6], desc[UR4] ;  /* 0x00000410060075b4 */ /* 0x0003e20008011000 */
[----:B------:R1:W-:Y:S02]  /*b6c0*/  UTMALDG.3D [UR8], [UR6], desc[UR4] ;  /* 0x00000408060075b4 */ /* 0x0003e40008011000 */
[----:B-1----:R-:W-:Y:S05]  /*b6d0*/  @P3 BRA `(.L_x_298) ;  /* 0xfffffff800c03947 */ /* 0x002fea000383ffff */
.L_x_294:
[----:B------:R-:W-:Y:S05]  /*b6e0*/  BSYNC B1 ;  /* 0x0000000000017941 */ /* 0x000fea0003800000 */
.L_x_293:
[----:B------:R-:W2:Y:S01]  /*b6f0*/  LDL.64 R10, [R1] ;  /* 0x00000000010a7983 */ /* 0x000ea20000100a00 */
[----:B------:R-:W-:Y:S01]  /*b700*/  LOP3.LUT P4, RZ, R8, 0xff, RZ, 0xc0, !PT ;  /* 0x000000ff08ff7812 */ /* 0x000fe2000788c0ff */
[----:B------:R-:W-:Y:S01]  /*b710*/  VIADD R4, R7, UR37 ;  /* 0x0000002507047c36 */ /* 0x000fe20008000000 */
[----:B------:R-:W-:Y:S01]  /*b720*/  ULDC.64 UR4, c[0x0][0x650] ;  /* 0x0001940000047ab9 */ /* 0x000fe20000000a00 */
[----:B------:R-:W-:Y:S01]  /*b730*/  IMAD.U32 R7, RZ, RZ, UR37 ;  /* 0x00000025ff077e24 */ /* 0x000fe2000f8e00ff */
[----:B------:R-:W-:Y:S01]  /*b740*/  UISETP.GE.U32.AND UP0, UPT, UR37, 0x6, UPT ;  /* 0x000000062500788c */ /* 0x000fe2000bf06070 */
[----:B------:R-:W-:Y:S01]  /*b750*/  BSSY B1, `(.L_x_299) ;  /* 0x000006f000017945 */ /* 0x000fe20003800000 */
[----:B------:R-:W-:Y:S01]  /*b760*/  ISETP.GT.U32.AND P1, PT, R4, 0x5, PT ;  /* 0x000000050400780c */ /* 0x000fe20003f24070 */
[----:B------:R-:W-:Y:S01]  /*b770*/  IMAD.MOV.U32 R19, RZ, RZ, -0x1 ;  /* 0xffffffffff137424 */ /* 0x000fe200078e00ff */
[----:B------:R-:W-:Y:S01]  /*b780*/  PRMT R8, RZ, 0x7610, R8 ;  /* 0x00007610ff087816 */ /* 0x000fe20000000008 */
[----:B------:R-:W-:Y:S01]  /*b790*/  IMAD.MOV.U32 R22, RZ, RZ, -0x1 ;  /* 0xffffffffff167424 */ /* 0x000fe200078e00ff */
[----:B------:R-:W-:-:S02]  /*b7a0*/  ISETP.LT.U32.AND P1, PT, R7, 0x6, P1 ;  /* 0x000000060700780c */ /* 0x000fc40000f21070 */
[----:B------:R-:W-:Y:S01]  /*b7b0*/  PLOP3.LUT P3, PT, PT, PT, UP0, 0x80, 0x0 ;  /* 0x000000000000781c */ /* 0x000fe20003f6f008 */
[----:B------:R-:W0:Y:S01]  /*b7c0*/  @P4 S2R R3, SR_CgaCtaId ;  /* 0x0000000000034919 */ /* 0x000e220000008800 */
[----:B------:R-:W-:-:S04]  /*b7d0*/  @P4 MOV R2, 0x400 ;  /* 0x0000040000024802 */ /* 0x000fc80000000f00 */
[----:B0-----:R-:W-:Y:S01]  /*b7e0*/  @P4 LEA R5, R3, R2, 0x18 ;  /* 0x0000000203054211 */ /* 0x001fe200078ec0ff */
[----:B------:R-:W-:-:S03]  /*b7f0*/  IMAD.WIDE.U32 R2, R4, -0x55555555, RZ ;  /* 0xaaaaaaab04027825 */ /* 0x000fc600078e00ff */
[----:B------:R0:W-:Y:S01]  /*b800*/  @P4 SYNCS.ARRIVE.TRANS64.A1T0 RZ, [R5+URZ+0x98], RZ ;  /* 0x000098ff05ff49a7 */ /* 0x0001e2000810003f */
[----:B------:R-:W-:Y:S01]  /*b810*/  IMAD.MOV.U32 R2, RZ, RZ, -0x1 ;  /* 0xffffffffff027424 */ /* 0x000fe200078e00ff */
[----:B0-----:R-:W-:Y:S02]  /*b820*/  SHF.R.U32.HI R5, RZ, 0x2, R3 ;  /* 0x00000002ff057819 */ /* 0x001fe40000011603 */
[----:B------:R-:W-:-:S03]  /*b830*/  SEL R3, RZ, 0x1, !P1 ;  /* 0x00000001ff037807 */ /* 0x000fc60004800000 */
[----:B------:R-:W-:Y:S01]  /*b840*/  IMAD R7, R5, -0x6, R4 ;  /* 0xfffffffa05077824 */ /* 0x000fe200078e0204 */
[----:B------:R-:W-:Y:S02]  /*b850*/  LOP3.LUT R0, R0, R3, RZ, 0x3c, !PT ;  /* 0x0000000300007212 */ /* 0x000fe400078e3cff */
[----:B------:R-:W-:Y:S02]  /*b860*/  PRMT R3, RZ, 0x7610, R3 ;  /* 0x00007610ff037816 */ /* 0x000fe40000000003 */
[----:B------:R-:W-:Y:S02]  /*b870*/  @P3 LOP3.LUT R0, R0, 0x1, R5, 0x78, !PT ;  /* 0x0000000100003812 */ /* 0x000fe400078e7805 */
[----:B--2---:R-:W-:-:S04]  /*b880*/  IADD3 R18, P4, R18, R10, RZ ;  /* 0x0000000a12127210 */ /* 0x004fc80007f9e0ff */
[----:B------:R-:W-:Y:S01]  /*b890*/  ISETP.GE.U32.AND P1, PT, R18, UR4, PT ;  /* 0x0000000412007c0c */ /* 0x000fe2000bf26070 */
[----:B------:R-:W-:-:S05]  /*b8a0*/  IMAD.X R17, R17, 0x1, R23, P4 ;  /* 0x0000000111117824 */ /* 0x000fca00020e0617 */
[----:B------:R-:W-:-:S13]  /*b8b0*/  ISETP.GE.U32.AND.EX P1, PT, R17, UR5, PT, P1 ;  /* 0x0000000511007c0c */ /* 0x000fda000bf26110 */
[----:B------:R-:W-:Y:S05]  /*b8c0*/  @P1 BRA `(.L_x_300) ;  /* 0x00000004005c1947 */ /* 0x000fea0003800000 */
[----:B------:R-:W0:Y:S01]  /*b8d0*/  S2R R11, SR_CTAID.X ;  /* 0x00000000000b7919 */ /* 0x000e220000002500 */
[----:B------:R-:W-:Y:S01]  /*b8e0*/  ULDC.64 UR4, c[0x0][0x628] ;  /* 0x00018a0000047ab9 */ /* 0x000fe20000000a00 */
[----:B------:R-:W1:Y:S01]  /*b8f0*/  LDC R12, c[0x0][0x144] ;  /* 0x00005100ff0c7b82 */ /* 0x000e620000000800 */
[----:B------:R-:W-:Y:S01]  /*b900*/  ISETP.NE.U32.AND P1, PT, RZ, UR4, PT ;  /* 0x00000004ff007c0c */ /* 0x000fe2000bf25070 */
[----:B------:R-:W2:Y:S01]  /*b910*/  S2R R9, SR_CTAID.Y ;  /* 0x0000000000097919 */ /* 0x000ea20000002600 */
[----:B------:R-:W-:Y:S01]  /*b920*/  ULDC UR6, c[0x0][0x150] ;  /* 0x0000540000067ab9 */ /* 0x000fe20000000800 */
[----:B------:R-:W-:Y:S01]  /*b930*/  ULDC UR7, c[0x0][0x630] ;  /* 0x00018c0000077ab9 */ /* 0x000fe20000000800 */
[----:B------:R-:W-:Y:S01]  /*b940*/  ISETP.NE.AND.EX P1, PT, RZ, UR5, PT, P1 ;  /* 0x00000005ff007c0c */ /* 0x000fe2000bf25310 */
[----:B------:R-:W-:Y:S01]  /*b950*/  IMAD.MOV.U32 R2, RZ, RZ, R18 ;  /* 0x000000ffff027224 */ /* 0x000fe200078e0012 */
[----:B0-----:R-:W-:-:S05]  /*b960*/  I2FP.F32.U32 R3, R11 ;  /* 0x0000000b00037245 */ /* 0x001fca0000201000 */
[----:B------:R-:W-:Y:S01]  /*b970*/  FMUL R14, R3, UR6 ;  /* 0x00000006030e7c20 */ /* 0x000fe20008400000 */
[----:B------:R-:W-:-:S05]  /*b980*/  IMAD.MOV.U32 R3, RZ, RZ, R17 ;  /* 0x000000ffff037224 */ /* 0x000fca00078e0011 */
[----:B--2---:R-:W-:Y:S05]  /*b990*/  @!P1 BRA `(.L_x_301) ;  /* 0x0000000000289947 */ /* 0x004fea0003800000 */
[----:B------:R-:W-:Y:S02]  /*b9a0*/  ULDC UR6, c[0x0][0x634] ;  /* 0x00018d0000067ab9 */ /* 0x000fe40000000800 */
[----:B------:R-:W-:-:S05]  /*b9b0*/  IADD3 R3, P1, R18, UR6, RZ ;  /* 0x0000000612037c10 */ /* 0x000fca000ff3e0ff */
[----:B------:R-:W-:-:S04]  /*b9c0*/  IMAD.X R13, RZ, RZ, R17, P1 ;  /* 0x000000ffff0d7224 */ /* 0x000fc800008e0611 */
[----:B------:R-:W-:-:S04]  /*b9d0*/  IMAD.WIDE.U32 R4, R13, UR4, RZ ;  /* 0x000000040d047c25 */ /* 0x000fc8000f8e00ff */
[----:B------:R-:W-:-:S04]  /*b9e0*/  IMAD.WIDE.U32 R4, P1, R3, UR5, R4 ;  /* 0x0000000503047c25 */ /* 0x000fc8000f820004 */
[----:B------:R-:W-:-:S04]  /*b9f0*/  IMAD.WIDE.U32 R2, R3, UR4, RZ ;  /* 0x0000000403027c25 */ /* 0x000fc8000f8e00ff */
[----:B------:R-:W-:Y:S01]  /*ba00*/  IMAD.MOV.U32 R2, RZ, RZ, R5 ;  /* 0x000000ffff027224 */ /* 0x000fe200078e0005 */
[----:B------:R-:W-:Y:S01]  /*ba10*/  IADD3 RZ, P3, R3, R4, RZ ;  /* 0x0000000403ff7210 */ /* 0x000fe20007f7e0ff */
[----:B------:R-:W-:-:S04]  /*ba20*/  IMAD.X R3, RZ, RZ, RZ, P1 ;  /* 0x000000ffff037224 */ /* 0x000fc800008e06ff */
[----:B------:R-:W-:-:S08]  /*ba30*/  IMAD.WIDE.U32.X R2, R13, UR5, R2, P3 ;  /* 0x000000050d027c25 */ /* 0x000fd000098e0402 */
.L_x_301:
[--C-:B------:R-:W-:Y:S01]  /*ba40*/  SHF.R.U64 R10, R2, UR7, R3.reuse ;  /* 0x00000007020a7c19 */ /* 0x100fe20008001203 */
[----:B------:R-:W0:Y:S01]  /*ba50*/  F2I.U32.TRUNC.NTZ R14, R14 ;  /* 0x0000000e000e7305 */ /* 0x000e22000020f000 */
[----:B------:R-:W-:Y:S01]  /*ba60*/  SHF.R.U32.HI R2, RZ, UR7, R3 ;  /* 0x00000007ff027c19 */ /* 0x000fe20008011603 */
[----:B------:R-:W-:Y:S01]  /*ba70*/  ULDC.64 UR4, c[0x0][0x620] ;  /* 0x0001880000047ab9 */ /* 0x000fe20000000a00 */
[----:B------:R-:W-:Y:S01]  /*ba80*/  IADD3 R5, P1, RZ, -R10, RZ ;  /* 0x8000000aff057210 */ /* 0x000fe20007f3e0ff */
[----:B------:R-:W-:Y:S01]  /*ba90*/  IMAD.MOV.U32 R3, RZ, RZ, R17 ;  /* 0x000000ffff037224 */ /* 0x000fe200078e0011 */
[----:B------:R-:W-:-:S03]  /*baa0*/  ULDC.64 UR6, c[0x0][0x640] ;  /* 0x0001900000067ab9 */ /* 0x000fc60000000a00 */
[----:B------:R-:W-:Y:S01]  /*bab0*/  IMAD.X R2, RZ, RZ, ~R2, P1 ;  /* 0x000000ffff027224 */ /* 0x000fe200008e0e02 */
[----:B------:R-:W-:-:S03]  /*bac0*/  ISETP.NE.U32.AND P1, PT, RZ, UR6, PT ;  /* 0x00000006ff007c0c */ /* 0x000fc6000bf25070 */
[----:B------:R-:W-:Y:S01]  /*bad0*/  IMAD R4, R2, UR4, RZ ;  /* 0x0000000402047c24 */ /* 0x000fe2000f8e02ff */
[----:B------:R-:W-:Y:S01]  /*bae0*/  ISETP.NE.AND.EX P1, PT, RZ, UR7, PT, P1 ;  /* 0x00000007ff007c0c */ /* 0x000fe2000bf25310 */
[----:B------:R-:W-:-:S04]  /*baf0*/  IMAD.MOV.U32 R2, RZ, RZ, R18 ;  /* 0x000000ffff027224 */ /* 0x000fc800078e0012 */
[----:B------:R-:W-:Y:S01]  /*bb00*/  IMAD.WIDE.U32 R2, R5, UR4, R2 ;  /* 0x0000000405027c25 */ /* 0x000fe2000f8e0002 */
[----:B------:R-:W-:-:S03]  /*bb10*/  ULDC UR4, c[0x0][0x618] ;  /* 0x0001860000047ab9 */ /* 0x000fc60000000800 */
[----:B------:R-:W-:Y:S01]  /*bb20*/  IMAD R5, R5, UR5, R4 ;  /* 0x0000000505057c24 */ /* 0x000fe2000f8e0204 */
[----:B------:R-:W-:Y:S01]  /*bb30*/  ULDC UR5, c[0x0][0x154] ;  /* 0x0000550000057ab9 */ /* 0x000fe20000000800 */
[----:B0-----:R-:W-:Y:S02]  /*bb40*/  IMAD.MOV R4, RZ, RZ, -R14 ;  /* 0x000000ffff047224 */ /* 0x001fe400078e0a0e */
[----:B------:R-:W0:Y:S01]  /*bb50*/  LDC R14, c[0x0][0x148] ;  /* 0x00005200ff0e7b82 */ /* 0x000e220000000800 */
[----:B------:R-:W-:Y:S02]  /*bb60*/  IMAD.IADD R3, R3, 0x1, R5 ;  /* 0x0000000103037824 */ /* 0x000fe400078e0205 */
[----:B-1----:R-:W-:Y:S01]  /*bb70*/  IMAD R11, R12, R4, R11 ;  /* 0x000000040c0b7224 */ /* 0x002fe200078e020b */
[----:B------:R-:W-:Y:S02]  /*bb80*/  I2FP.F32.U32 R4, R9 ;  /* 0x0000000900047245 */ /* 0x000fe40000201000 */
[----:B------:R-:W-:-:S02]  /*bb90*/  SHF.R.U64 R12, R2, UR4, R3 ;  /* 0x00000004020c7c19 */ /* 0x000fc40008001203 */
[----:B------:R-:W-:Y:S01]  /*bba0*/  SHF.R.U32.HI R3, RZ, UR4, R3 ;  /* 0x00000004ff037c19 */ /* 0x000fe20008011603 */
[----:B------:R-:W-:Y:S01]  /*bbb0*/  FMUL R4, R4, UR5 ;  /* 0x0000000504047c20 */ /* 0x000fe20008400000 */
[----:B------:R-:W-:Y:S02]  /*bbc0*/  ULDC UR4, c[0x0][0x608] ;  /* 0x0001820000047ab9 */ /* 0x000fe40000000800 */
[--C-:B------:R-:W-:Y:S01]  /*bbd0*/  SHF.R.U64 R15, R12, UR4, R3.reuse ;  /* 0x000000040c0f7c19 */ /* 0x100fe20008001203 */
[----:B------:R1:W2:Y:S01]  /*bbe0*/  F2I.U32.TRUNC.NTZ R20, R4 ;  /* 0x0000000400147305 */ /* 0x0002a2000020f000 */
[----:B------:R-:W-:Y:S01]  /*bbf0*/  SHF.R.U32.HI R2, RZ, UR4, R3 ;  /* 0x00000004ff027c19 */ /* 0x000fe20008011603 */
[----:B------:R-:W-:-:S03]  /*bc00*/  ULDC UR4, c[0x0][0x658] ;  /* 0x0001960000047ab9 */ /* 0x000fc60000000800 */
[--C-:B------:R-:W-:Y:S02]  /*bc10*/  SHF.R.U64 R13, R15, UR4, R2.reuse ;  /* 0x000000040f0d7c19 */ /* 0x100fe40008001202 */
[----:B------:R-:W-:-:S03]  /*bc20*/  SHF.R.U32.HI R19, RZ, UR4, R2 ;  /* 0x00000004ff137c19 */ /* 0x000fc60008011602 */
[----:B------:R-:W-:Y:S02]  /*bc30*/  IMAD.MOV.U32 R2, RZ, RZ, R13 ;  /* 0x000000ffff027224 */ /* 0x000fe400078e000d */
[----:B------:R-:W-:Y:S01]  /*bc40*/  IMAD.MOV.U32 R3, RZ, RZ, R19 ;  /* 0x000000ffff037224 */ /* 0x000fe200078e0013 */
[----:B-1----:R-:W-:Y:S06]  /*bc50*/  @!P1 BRA `(.L_x_302) ;  /* 0x0000000000289947 */ /* 0x002fec0003800000 */
        /* <DEDUP_REMOVED lines=10> */
.L_x_302:
[----:B------:R-:W1:Y:S01]  /*bd00*/  LDC R4, c[0x0][0x65c] ;  /* 0x00019700ff047b82 */ /* 0x000e620000000800 */
[----:B------:R-:W-:Y:S01]  /*bd10*/  ULDC UR4, c[0x0][0x648] ;  /* 0x0001920000047ab9 */ /* 0x000fe20000000800 */
[----:B------:R-:W-:Y:S01]  /*bd20*/  LOP3.LUT R15, R15, UR29, RZ, 0xc0, !PT ;  /* 0x0000001d0f0f7c12 */ /* 0x000fe2000f8ec0ff */
[----:B--2---:R-:W-:Y:S01]  /*bd30*/  IMAD.MOV R20, RZ, RZ, -R20 ;  /* 0x000000ffff147224 */ /* 0x004fe200078e0a14 */
[----:B------:R-:W-:Y:S01]  /*bd40*/  SHF.R.U64 R2, R2, UR4, R3 ;  /* 0x0000000402027c19 */ /* 0x000fe20008001203 */
[----:B------:R-:W-:Y:S01]  /*bd50*/  ULDC UR4, c[0x0][0x638] ;  /* 0x00018e0000047ab9 */ /* 0x000fe20000000800 */
[----:B------:R-:W-:Y:S01]  /*bd60*/  LOP3.LUT R12, R12, UR13, RZ, 0xc0, !PT ;  /* 0x0000000d0c0c7c12 */ /* 0x000fe2000f8ec0ff */
[----:B------:R-:W-:Y:S01]  /*bd70*/  ULDC UR5, c[0x0][0x610] ;  /* 0x0001840000057ab9 */ /* 0x000fe20000000800 */
[----:B------:R-:W-:Y:S01]  /*bd80*/  IMAD.MOV.U32 R3, RZ, RZ, 0x1 ;  /* 0x00000001ff037424 */ /* 0x000fe200078e00ff */
[----:B-1----:R-:W-:Y:S01]  /*bd90*/  ISETP.NE.AND P1, PT, R4, 0x1, PT ;  /* 0x000000010400780c */ /* 0x002fe20003f25270 */
[----:B------:R-:W-:-:S02]  /*bda0*/  IMAD.MOV R4, RZ, RZ, -R2 ;  /* 0x000000ffff047224 */ /* 0x000fc400078e0a02 */
[----:B------:R-:W-:Y:S02]  /*bdb0*/  IMAD R2, R2, UR21, R15 ;  /* 0x0000001502027c24 */ /* 0x000fe4000f8e020f */
[----:B------:R-:W-:Y:S01]  /*bdc0*/  IMAD R13, R4, UR4, R13 ;  /* 0x00000004040d7c24 */ /* 0x000fe2000f8e020d */
[----:B------:R-:W-:-:S07]  /*bdd0*/  ULDC UR4, c[0x0][0x600] ;  /* 0x0001800000047ab9 */ /* 0x000fce0000000800 */
[----:B0-----:R-:W-:-:S04]  /*bde0*/  @P1 IMAD R11, R14, R20, R9 ;  /* 0x000000140e0b1224 */ /* 0x001fc800078e0209 */
[----:B------:R-:W-:Y:S02]  /*bdf0*/  IMAD R11, R2, UR5, R11 ;  /* 0x00000005020b7c24 */ /* 0x000fe4000f8e020b */
[----:B------:R-:W-:-:S05]  /*be00*/  IMAD R2, R13, UR4, R12 ;  /* 0x000000040d027c24 */ /* 0x000fca000f8e020c */
[----:B------:R-:W-:Y:S02]  /*be10*/  SEL R22, R2, R11, !P1 ;  /* 0x0000000b02167207 */ /* 0x000fe40004800000 */
[----:B------:R-:W-:Y:S01]  /*be20*/  SEL R19, R11, R2, !P1 ;  /* 0x000000020b137207 */ /* 0x000fe20004800000 */
[----:B------:R-:W-:-:S07]  /*be30*/  IMAD.MOV.U32 R2, RZ, RZ, R10 ;  /* 0x000000ffff027224 */ /* 0x000fce00078e000a */
.L_x_300:
[----:B------:R-:W-:Y:S05]  /*be40*/  BSYNC B1 ;  /* 0x0000000000017941 */ /* 0x000fea0003800000 */
.L_x_299:
[----:B------:R-:W-:-:S13]  /*be50*/  LOP3.LUT P1, RZ, R3, 0xff, RZ, 0xc0, !PT ;  /* 0x000000ff03ff7812 */ /* 0x000fda000782c0ff */
[----:B------:R-:W-:Y:S05]  /*be60*/  @P1 BRA `(.L_x_303) ;  /* 0xfffffff000a81947 */ /* 0x000fea000383ffff */
[----:B------:R-:W-:Y:S05]  /*be70*/  BSYNC B0 ;  /* 0x0000000000007941 */ /* 0x000fea0003800000 */
.L_x_291:
[----:B------:R-:W-:-:S03]  /*be80*/  UMOV UR4, 0xffffffff ;  /* 0xffffffff00047882 */ /* 0x000fc60000000000 */
[----:B------:R-:W-:Y:S05]  /*be90*/  BRA.DIV UR4, `(.L_x_304) ;  /* 0x0000000604887947 */ /* 0x000fea000b800000 */
[----:B------:R-:W-:-:S13]  /*bea0*/  ELECT P6, URZ, PT ;  /* 0x00000000003f782f */ /* 0x000fda00038c0000 */
.L_x_322:
[----:B------:R-:W-:Y:S04]  /*beb0*/  BSSY B0, `(.L_x_305) ;  /* 0x000003d000007945 */ /* 0x000fe80003800000 */
[----:B------:R-:W-:Y:S05]  /*bec0*/  @!P6 BRA `(.L_x_306) ;  /* 0x0000000000ece947 */ /* 0x000fea0003800000 */
[----:B------:R-:W-:-:S04]  /*bed0*/  LOP3.LUT R16, R16, 0x2, RZ, 0xfc, !PT ;  /* 0x0000000210107812 */ /* 0x000fc800078efcff */
[----:B------:R-:W-:-:S13]  /*bee0*/  ISETP.NE.AND P0, PT, R16, 0x3, PT ;  /* 0x000000031000780c */ /* 0x000fda0003f05270 */
[----:B------:R-:W-:Y:S05]  /*bef0*/  @!P0 BRA `(.L_x_307) ;  /* 0x0000000000048947 */ /* 0x000fea0003800000 */
[----:B------:R-:W-:Y:S01]  /*bf00*/  BPT.TRAP 0x1 ;  /* 0x000000040000795c */ /* 0x000fe20000300000 */
.L_x_307:
[----:B------:R-:W0:Y:S01]  /*bf10*/  S2R R3, SR_CgaCtaId ;  /* 0x0000000000037919 */ /* 0x000e220000008800 */
[----:B------:R-:W-:Y:S02]  /*bf20*/  MOV R2, 0x400 ;  /* 0x0000040000027802 */ /* 0x000fe40000000f00 */
[----:B------:R-:W-:Y:S02]  /*bf30*/  SHF.L.U32 R4, R0, 0x1f, RZ ;  /* 0x0000001f00047819 */ /* 0x000fe400000006ff */
[----:B0-----:R-:W-:-:S05]  /*bf40*/  LEA R2, R3, R2, 0x18 ;  /* 0x0000000203027211 */ /* 0x001fca00078ec0ff */
[----:B------:R-:W-:-:S04]  /*bf50*/  VIADD R2, R2, 0x30 ;  /* 0x0000003002027836 */ /* 0x000fc80000000000 */
[C---:B------:R-:W-:Y:S02]  /*bf60*/  IMAD R9, R7.reuse, 0x8, R2 ;  /* 0x0000000807097824 */ /* 0x040fe400078e0202 */
[----:B------:R-:W-:Y:S02]  /*bf70*/  VIADD R7, R7, 0x1 ;  /* 0x0000000107077836 */ /* 0x000fe40000000000 */
[----:B------:R-:W0:Y:S03]  /*bf80*/  SYNCS.PHASECHK.TRANS64.TRYWAIT P0, [R9+URZ], R4 ;  /* 0x00000004090075a7 */ /* 0x000e26000800017f */
[----:B------:R-:W-:-:S04]  /*bf90*/  ISETP.NE.AND P1, PT, R7, 0x6, PT ;  /* 0x000000060700780c */ /* 0x000fc80003f25270 */
[----:B------:R-:W-:Y:S02]  /*bfa0*/  SEL R3, RZ, 0x1, P1 ;  /* 0x00000001ff037807 */ /* 0x000fe40000800000 */
[----:B------:R-:W-:Y:S02]  /*bfb0*/  SEL R7, R7, RZ, P1 ;  /* 0x000000ff07077207 */ /* 0x000fe40000800000 */
[----:B------:R-:W-:-:S03]  /*bfc0*/  LOP3.LUT R6, R0, R3, RZ, 0x3c, !PT ;  /* 0x0000000300067212 */ /* 0x000fc600078e3cff */
[----:B------:R-:W-:Y:S01]  /*bfd0*/  IMAD R8, R7, 0x8, R2 ;  /* 0x0000000807087824 */ /* 0x000fe200078e0202 */
[----:B------:R-:W-:Y:S01]  /*bfe0*/  SHF.L.U32 R5, R6, 0x1f, RZ ;  /* 0x0000001f06057819 */ /* 0x000fe200000006ff */
[----:B0-----:R-:W-:Y:S06]  /*bff0*/  @!P0 BRA `(.L_x_308) ;  /* 0x0000000400508947 */ /* 0x001fec0003800000 */
.L_x_323:
[----:B------:R-:W1:Y:S01]  /*c000*/  SYNCS.PHASECHK.TRANS64.TRYWAIT P0, [R8+URZ], R5 ;  /* 0x00000005080075a7 */ /* 0x000e62000800017f */
[----:B------:R-:W-:-:S05]  /*c010*/  VIADD R0, R7, 0x1 ;  /* 0x0000000107007836 */ /* 0x000fca0000000000 */
[----:B------:R-:W-:-:S04]  /*c020*/  ISETP.NE.AND P1, PT, R0, 0x6, PT ;  /* 0x000000060000780c */ /* 0x000fc80003f25270 */
[----:B------:R-:W-:Y:S02]  /*c030*/  SEL R3, RZ, 0x1, P1 ;  /* 0x00000001ff037807 */ /* 0x000fe40000800000 */
[----:B------:R-:W-:Y:S02]  /*c040*/  SEL R7, R0, RZ, P1 ;  /* 0x000000ff00077207 */ /* 0x000fe40000800000 */
[----:B------:R-:W-:-:S03]  /*c050*/  LOP3.LUT R6, R6, R3, RZ, 0x3c, !PT ;  /* 0x0000000306067212 */ /* 0x000fc600078e3cff */
[----:B0-----:R-:W-:Y:S01]  /*c060*/  IMAD R9, R7, 0x8, R2 ;  /* 0x0000000807097824 */ /* 0x001fe200078e0202 */
[----:B------:R-:W-:Y:S01]  /*c070*/  SHF.L.U32 R4, R6, 0x1f, RZ ;  /* 0x0000001f06047819 */ /* 0x000fe200000006ff */
[----:B-1----:R-:W-:Y:S06]  /*c080*/  @!P0 BRA `(.L_x_309) ;  /* 0x0000000400408947 */ /* 0x002fec0003800000 */
.L_x_324:
        /* <DEDUP_REMOVED lines=9> */
.L_x_325:
[----:B------:R-:W1:Y:S01]  /*c120*/  SYNCS.PHASECHK.TRANS64.TRYWAIT P0, [R8+URZ], R5 ;  /* 0x00000005080075a7 */ /* 0x000e62000800017f */
[----:B------:R-:W-:-:S05]  /*c130*/  VIADD R0, R7, 0x1 ;  /* 0x0000000107007836 */ /* 0x000fca0000000000 */
[----:B------:R-:W-:-:S04]  /*c140*/  ISETP.NE.AND P1, PT, R0, 0x6, PT ;  /* 0x000000060000780c */ /* 0x000fc80003f25270 */
[----:B------:R-:W-:Y:S02]  /*c150*/  SEL R3, RZ, 0x1, P1 ;  /* 0x00000001ff037807 */ /* 0x000fe40000800000 */
[----:B------:R-:W-:Y:S02]  /*c160*/  SEL R7, R0, RZ, P1 ;  /* 0x000000ff00077207 */ /* 0x000fe40000800000 */
[----:B0-----:R-:W-:-:S03]  /*c170*/  LOP3.LUT R9, R6, R3, RZ, 0x3c, !PT ;  /* 0x0000000306097212 */ /* 0x001fc600078e3cff */
[----:B------:R-:W-:Y:S01]  /*c180*/  IMAD R11, R7, 0x8, R2 ;  /* 0x00000008070b7824 */ /* 0x000fe200078e0202 */
[----:B------:R-:W-:Y:S01]  /*c190*/  SHF.L.U32 R6, R9, 0x1f, RZ ;  /* 0x0000001f09067819 */ /* 0x000fe200000006ff */
[----:B-1----:R-:W-:Y:S06]  /*c1a0*/  @!P0 BRA `(.L_x_311) ;  /* 0x0000000400208947 */ /* 0x002fec0003800000 */
.L_x_326:
[----:B------:R-:W1:Y:S01]  /*c1b0*/  SYNCS.PHASECHK.TRANS64.TRYWAIT P0, [R11+URZ], R6 ;  /* 0x000000060b0075a7 */ /* 0x000e62000800017f */
[----:B------:R-:W-:-:S05]  /*c1c0*/  VIADD R0, R7, 0x1 ;  /* 0x0000000107007836 */ /* 0x000fca0000000000 */
[----:B------:R-:W-:-:S04]  /*c1d0*/  ISETP.NE.AND P1, PT, R0, 0x6, PT ;  /* 0x000000060000780c */ /* 0x000fc80003f25270 */
[----:B------:R-:W-:Y:S02]  /*c1e0*/  SEL R4, RZ, 0x1, P1 ;  /* 0x00000001ff047807 */ /* 0x000fe40000800000 */
[----:B------:R-:W-:Y:S02]  /*c1f0*/  SEL R3, R0, RZ, P1 ;  /* 0x000000ff00037207 */ /* 0x000fe40000800000 */
[----:B------:R-:W-:Y:S01]  /*c200*/  LOP3.LUT R0, R9, R4, RZ, 0x3c, !PT ;  /* 0x0000000409007212 */ /* 0x000fe200078e3cff */
[----:B-1----:R-:W-:Y:S06]  /*c210*/  @!P0 BRA `(.L_x_312) ;  /* 0x0000000400188947 */ /* 0x002fec0003800000 */
.L_x_327:
[----:B------:R-:W-:Y:S01]  /*c220*/  IMAD R3, R3, 0x8, R2 ;  /* 0x0000000803037824 */ /* 0x000fe200078e0202 */
[----:B------:R-:W-:-:S07]  /*c230*/  SHF.L.U32 R0, R0, 0x1f, RZ ;  /* 0x0000001f00007819 */ /* 0x000fce00000006ff */
.L_x_313:
[----:B--2---:R2:W3:Y:S02]  /*c240*/  SYNCS.PHASECHK.TRANS64.TRYWAIT P0, [R3+URZ], R0 ;  /* 0x00000000030075a7 */ /* 0x0044e4000800017f */
[----:B---3--:R-:W-:Y:S05]  /*c250*/  @!P0 NANOSLEEP.SYNCS 0x989680 ;  /* 0x009896800000895d */ /* 0x008fea0003900000 */
[----:B------:R-:W3:Y:S02]  /*c260*/  @!P0 SYNCS.PHASECHK.TRANS64 P0, [R3+URZ], R0 ;  /* 0x00000000030085a7 */ /* 0x000ee4000800007f */
[----:B---3--:R-:W-:Y:S05]  /*c270*/  @!P0 BRA `(.L_x_313) ;  /* 0xfffffffc00f08947 */ /* 0x008fea000383ffff */
.L_x_306:
[----:B------:R-:W-:Y:S05]  /*c280*/  BSYNC B0 ;  /* 0x0000000000007941 */ /* 0x000fea0003800000 */
.L_x_305:
[----:B------:R-:W-:Y:S05]  /*c290*/  EXIT ;  /* 0x000000000000794d */ /* 0x000fea0003800000 */
.L_x_15:
[----:B-1----:R1:W2:Y:S02]  /*c2a0*/  SYNCS.PHASECHK.TRANS64.TRYWAIT P0, [R159+URZ], R0 ;  /* 0x000000009f0075a7 */ /* 0x0022a4000800017f */
[----:B--2---:R-:W-:Y:S05]  /*c2b0*/  @!P0 NANOSLEEP.SYNCS 0x989680 ;  /* 0x009896800000895d */ /* 0x004fea0003900000 */
[----:B------:R-:W2:Y:S02]  /*c2c0*/  @!P0 SYNCS.PHASECHK.TRANS64 P0, [R159+URZ], R0 ;  /* 0x000000009f0085a7 */ /* 0x000ea4000800007f */
[----:B--2---:R-:W-:Y:S05]  /*c2d0*/  @!P0 BRA `(.L_x_15) ;  /* 0xfffffffc00f08947 */ /* 0x004fea000383ffff */
[----:B------:R-:W-:Y:S05]  /*c2e0*/  BRA `(.L_x_314) ;  /* 0xffffff5000747947 */ /* 0x000fea000383ffff */
.L_x_20:
[----:B--2---:R2:W3:Y:S02]  /*c2f0*/  SYNCS.PHASECHK.TRANS64.TRYWAIT P1, [R3+URZ], R0 ;  /* 0x00000000030075a7 */ /* 0x0044e4000802017f */
[----:B---3--:R-:W-:Y:S05]  /*c300*/  @!P1 NANOSLEEP.SYNCS 0x989680 ;  /* 0x009896800000995d */ /* 0x008fea0003900000 */
[----:B------:R-:W3:Y:S02]  /*c310*/  @!P1 SYNCS.PHASECHK.TRANS64 P1, [R3+URZ], R0 ;  /* 0x00000000030095a7 */ /* 0x000ee4000802007f */
[----:B---3--:R-:W-:Y:S05]  /*c320*/  @!P1 BRA `(.L_x_20) ;  /* 0xfffffffc00f09947 */ /* 0x008fea000383ffff */
[----:B------:R-:W-:Y:S05]  /*c330*/  BRA `(.L_x_19) ;  /* 0xffffff5000e07947 */ /* 0x000fea000383ffff */
.L_x_25:
[----:B--2---:R-:W-:-:S04]  /*c340*/  IMAD.U32 R4, RZ, RZ, UR6 ;  /* 0x00000006ff047e24 */ /* 0x004fc8000f8e00ff */
[----:B------:R2:W3:Y:S03]  /*c350*/  SYNCS.PHASECHK.TRANS64.TRYWAIT P1, [R4+URZ], R3 ;  /* 0x00000003040075a7 */ /* 0x0004e6000802017f */
[----:B---3--:R-:W-:Y:S05]  /*c360*/  @!P1 NANOSLEEP.SYNCS 0x989680 ;  /* 0x009896800000995d */ /* 0x008fea0003900000 */
[----:B------:R-:W3:Y:S02]  /*c370*/  @!P1 SYNCS.PHASECHK.TRANS64 P1, [R4+URZ], R3 ;  /* 0x00000003040095a7 */ /* 0x000ee4000802007f */
[----:B---3--:R-:W-:Y:S05]  /*c380*/  @!P1 BRA `(.L_x_25) ;  /* 0xfffffffc00ec9947 */ /* 0x008fea000383ffff */
[----:B------:R-:W-:Y:S05]  /*c390*/  BRA `(.L_x_24) ;  /* 0xffffff5c00387947 */ /* 0x000fea000383ffff */
.L_x_31:
[----:B-1----:R1:W2:Y:S02]  /*c3a0*/  SYNCS.PHASECHK.TRANS64.TRYWAIT P0, [R159+URZ+0x10], R0 ;  /* 0x000010009f0075a7 */ /* 0x0022a4000800017f */
[----:B--2---:R-:W-:Y:S05]  /*c3b0*/  @!P0 NANOSLEEP.SYNCS 0x989680 ;  /* 0x009896800000895d */ /* 0x004fea0003900000 */
[----:B------:R-:W2:Y:S02]  /*c3c0*/  @!P0 SYNCS.PHASECHK.TRANS64 P0, [R159+URZ+0x10], R0 ;  /* 0x000010009f0085a7 */ /* 0x000ea4000800007f */
[----:B--2---:R-:W-:Y:S05]  /*c3d0*/  @!P0 BRA `(.L_x_31) ;  /* 0xfffffffc00f08947 */ /* 0x004fea000383ffff */
[----:B------:R-:W-:Y:S05]  /*c3e0*/  BRA `(.L_x_315) ;  /* 0xffffff6400fc7947 */ /* 0x000fea000383ffff */
.L_x_292:
[----:B------:R-:W-:Y:S01]  /*c3f0*/  BSSY B1, `(.L_x_316) ;  /* 0x0000006000017945 */ /* 0x000fe20003800000 */
[----:B------:R-:W-:-:S07]  /*c400*/  IMAD.MOV.U32 R15, RZ, RZ, -0x1 ;  /* 0xffffffffff0f7424 */ /* 0x000fce00078e00ff */
[----:B-----5:R-:W-:Y:S05]  /*c410*/  WARPSYNC.COLLECTIVE R15, `(.L_x_317) ;  /* 0x000000000f0c7348 */ /* 0x020fea0003c00000 */
[----:B------:R-:W-:Y:S02]  /*c420*/  ELECT P6, UR62, PT ;  /* 0x00000000003e782f */ /* 0x000fe400038c0000 */
[----:B------:R-:W-:Y:S01]  /*c430*/  MOV R14, UR62 ;  /* 0x0000003e000e7c02 */ /* 0x000fe20008000f00 */
[----:B-----5:R-:W-:Y:S10]  /*c440*/  ENDCOLLECTIVE ;  /* 0x000000000000791b */ /* 0x020ff40003800000 */
.L_x_317:
[----:B------:R-:W-:Y:S05]  /*c450*/  BSYNC B1 ;  /* 0x0000000000017941 */ /* 0x000fea0003800000 */
.L_x_316:
[----:B------:R-:W-:Y:S05]  /*c460*/  BRA `(.L_x_318) ;  /* 0xffffffec00347947 */ /* 0x000fea000383ffff */
.L_x_295:
[----:B0-----:R0:W1:Y:S02]  /*c470*/  SYNCS.PHASECHK.TRANS64.TRYWAIT P1, [R10+URZ+0x30], R5 ;  /* 0x000030050a0075a7 */ /* 0x001064000802017f */
[----:B-1----:R-:W-:Y:S05]  /*c480*/  @!P1 NANOSLEEP.SYNCS 0x989680 ;  /* 0x009896800000995d */ /* 0x002fea0003900000 */
[----:B------:R-:W1:Y:S02]  /*c490*/  @!P1 SYNCS.PHASECHK.TRANS64 P1, [R10+URZ+0x30], R5 ;  /* 0x000030050a0095a7 */ /* 0x000e64000802007f */
[----:B-1----:R-:W-:Y:S05]  /*c4a0*/  @!P1 BRA `(.L_x_295) ;  /* 0xfffffffc00f09947 */ /* 0x002fea000383ffff */
[----:B------:R-:W-:Y:S05]  /*c4b0*/  BRA `(.L_x_319) ;  /* 0xffffffec00687947 */ /* 0x000fea000383ffff */
.L_x_304:
[----:B------:R-:W-:Y:S01]  /*c4c0*/  BSSY B0, `(.L_x_320) ;  /* 0x0000006000007945 */ /* 0x000fe20003800000 */
[----:B------:R-:W-:-:S07]  /*c4d0*/  IMAD.MOV.U32 R15, RZ, RZ, -0x1 ;  /* 0xffffffffff0f7424 */ /* 0x000fce00078e00ff */
[----:B-----5:R-:W-:Y:S05]  /*c4e0*/  WARPSYNC.COLLECTIVE R15, `(.L_x_321) ;  /* 0x000000000f0c7348 */ /* 0x020fea0003c00000 */
[----:B------:R-:W-:Y:S02]  /*c4f0*/  ELECT P6, UR62, PT ;  /* 0x00000000003e782f */ /* 0x000fe400038c0000 */
[----:B------:R-:W-:Y:S01]  /*c500*/  MOV R14, UR62 ;  /* 0x0000003e000e7c02 */ /* 0x000fe20008000f00 */
[----:B-----5:R-:W-:Y:S10]  /*c510*/  ENDCOLLECTIVE ;  /* 0x000000000000791b */ /* 0x020ff40003800000 */
.L_x_321:
[----:B------:R-:W-:Y:S05]  /*c520*/  BSYNC B0 ;  /* 0x0000000000007941 */ /* 0x000fea0003800000 */
.L_x_320:
[----:B------:R-:W-:Y:S05]  /*c530*/  BRA `(.L_x_322) ;  /* 0xfffffff8005c7947 */ /* 0x000fea000383ffff */
.L_x_308:
[----:B0-----:R0:W1:Y:S02]  /*c540*/  SYNCS.PHASECHK.TRANS64.TRYWAIT P0, [R9+URZ], R4 ;  /* 0x00000004090075a7 */ /* 0x001064000800017f */
[----:B-1----:R-:W-:Y:S05]  /*c550*/  @!P0 NANOSLEEP.SYNCS 0x989680 ;  /* 0x009896800000895d */ /* 0x002fea0003900000 */
[----:B------:R-:W1:Y:S02]  /*c560*/  @!P0 SYNCS.PHASECHK.TRANS64 P0, [R9+URZ], R4 ;  /* 0x00000004090085a7 */ /* 0x000e64000800007f */
[----:B-1----:R-:W-:Y:S05]  /*c570*/  @!P0 BRA `(.L_x_308) ;  /* 0xfffffffc00f08947 */ /* 0x002fea000383ffff */
[----:B------:R-:W-:Y:S05]  /*c580*/  BRA `(.L_x_323) ;  /* 0xfffffff8009c7947 */ /* 0x000fea000383ffff */
.L_x_309:
[----:B0-----:R0:W1:Y:S02]  /*c590*/  SYNCS.PHASECHK.TRANS64.TRYWAIT P0, [R8+URZ], R5 ;  /* 0x00000005080075a7 */ /* 0x001064000800017f */
[----:B-1----:R-:W-:Y:S05]  /*c5a0*/  @!P0 NANOSLEEP.SYNCS 0x989680 ;  /* 0x009896800000895d */ /* 0x002fea0003900000 */
[----:B------:R-:W1:Y:S02]  /*c5b0*/  @!P0 SYNCS.PHASECHK.TRANS64 P0, [R8+URZ], R5 ;  /* 0x00000005080085a7 */ /* 0x000e64000800007f */
[----:B-1----:R-:W-:Y:S05]  /*c5c0*/  @!P0 BRA `(.L_x_309) ;  /* 0xfffffffc00f08947 */ /* 0x002fea000383ffff */
[----:B------:R-:W-:Y:S05]  /*c5d0*/  BRA `(.L_x_324) ;  /* 0xfffffff800ac7947 */ /* 0x000fea000383ffff */
.L_x_310:
[----:B0-----:R0:W1:Y:S02]  /*c5e0*/  SYNCS.PHASECHK.TRANS64.TRYWAIT P0, [R9+URZ], R4 ;  /* 0x00000004090075a7 */ /* 0x001064000800017f */
[----:B-1----:R-:W-:Y:S05]  /*c5f0*/  @!P0 NANOSLEEP.SYNCS 0x989680 ;  /* 0x009896800000895d */ /* 0x002fea0003900000 */
[----:B------:R-:W1:Y:S02]  /*c600*/  @!P0 SYNCS.PHASECHK.TRANS64 P0, [R9+URZ], R4 ;  /* 0x00000004090085a7 */ /* 0x000e64000800007f */
[----:B-1----:R-:W-:Y:S05]  /*c610*/  @!P0 BRA `(.L_x_310) ;  /* 0xfffffffc00f08947 */ /* 0x002fea000383ffff */
[----:B------:R-:W-:Y:S05]  /*c620*/  BRA `(.L_x_325) ;  /* 0xfffffff800bc7947 */ /* 0x000fea000383ffff */
.L_x_311:
[----:B0-----:R0:W1:Y:S02]  /*c630*/  SYNCS.PHASECHK.TRANS64.TRYWAIT P0, [R8+URZ], R5 ;  /* 0x00000005080075a7 */ /* 0x001064000800017f */
[----:B-1----:R-:W-:Y:S05]  /*c640*/  @!P0 NANOSLEEP.SYNCS 0x989680 ;  /* 0x009896800000895d */ /* 0x002fea0003900000 */
[----:B------:R-:W1:Y:S02]  /*c650*/  @!P0 SYNCS.PHASECHK.TRANS64 P0, [R8+URZ], R5 ;  /* 0x00000005080085a7 */ /* 0x000e64000800007f */
[----:B-1----:R-:W-:Y:S05]  /*c660*/  @!P0 BRA `(.L_x_311) ;  /* 0xfffffffc00f08947 */ /* 0x002fea000383ffff */
[----:B------:R-:W-:Y:S05]  /*c670*/  BRA `(.L_x_326) ;  /* 0xfffffff800cc7947 */ /* 0x000fea000383ffff */
.L_x_312:
[----:B-1----:R1:W2:Y:S02]  /*c680*/  SYNCS.PHASECHK.TRANS64.TRYWAIT P0, [R11+URZ], R6 ;  /* 0x000000060b0075a7 */ /* 0x0022a4000800017f */
[----:B--2---:R-:W-:Y:S05]  /*c690*/  @!P0 NANOSLEEP.SYNCS 0x989680 ;  /* 0x009896800000895d */ /* 0x004fea0003900000 */
[----:B------:R-:W2:Y:S02]  /*c6a0*/  @!P0 SYNCS.PHASECHK.TRANS64 P0, [R11+URZ], R6 ;  /* 0x000000060b0085a7 */ /* 0x000ea4000800007f */
[----:B--2---:R-:W-:Y:S05]  /*c6b0*/  @!P0 BRA `(.L_x_312) ;  /* 0xfffffffc00f08947 */ /* 0x004fea000383ffff */
[----:B------:R-:W-:Y:S05]  /*c6c0*/  BRA `(.L_x_327) ;  /* 0xfffffff800d47947 */ /* 0x000fea000383ffff */
.L_x_328:
[----:B------:R-:W-:-:S00]  /*c6d0*/  BRA `(.L_x_328) ;  /* 0xfffffffc00fc7947 */ /* 0x000fc0000383ffff */
[----:B------:R-:W-:-:S00]  /*c6e0*/  NOP ;  /* 0x0000000000007918 */ /* 0x000fc00000000000 */
        /* <DEDUP_REMOVED lines=9> */
.L_x_329:


//--------------------- .nv.global.init           --------------------------
	.section	.nv.global.init,"aw",@progbits
.nv.global.init:
	.type		$str$22,@object
	.size		$str$22,($str$23 - $str$22)
$str$22:
        /*0000*/ 	.byte	0x6b, 0x5f, 0x74, 0x69, 0x6c, 0x65, 0x5f, 0x63, 0x6f, 0x75, 0x6e, 0x74, 0x20, 0x3e, 0x3d, 0x20
        /*0010*/ 	.byte	0x31, 0x00
	.type		$str$23,@object
	.size		$str$23,(__unnamed_1 - $str$23)
$str$23:
        /*0012*/ 	.byte	0x2f, 0x74, 0x6d, 0x70, 0x2f, 0x63, 0x75, 0x74, 0x6c, 0x61, 0x73, 0x73, 0x5f, 0x73, 0x77, 0x65
        /*0022*/ 	.byte	0x65, 0x70, 0x5f, 0x73, 0x72, 0x63, 0x2f, 0x69, 0x6e, 0x63, 0x6c, 0x75, 0x64, 0x65, 0x2f, 0x63
        /*0032*/ 	.byte	0x75, 0x74, 0x6c, 0x61, 0x73, 0x73, 0x2f, 0x67, 0x65, 0x6d, 0x6d, 0x2f, 0x63, 0x6f, 0x6c, 0x6c
        /*0042*/ 	.byte	0x65, 0x63, 0x74, 0x69, 0x76, 0x65, 0x2f, 0x73, 0x6d, 0x39, 0x30, 0x5f, 0x6d, 0x6d, 0x61, 0x5f
        /*0052*/ 	.byte	0x74, 0x6d, 0x61, 0x5f, 0x67, 0x6d, 0x6d, 0x61, 0x5f, 0x73, 0x73, 0x5f, 0x77, 0x61, 0x72, 0x70
        /*0062*/ 	.byte	0x73, 0x70, 0x65, 0x63, 0x69, 0x61, 0x6c, 0x69, 0x7a, 0x65, 0x64, 0x2e, 0x68, 0x70, 0x70, 0x00
	.type		__unnamed_1,@object
	.size		__unnamed_1,(.L_0 - __unnamed_1)
__unnamed_1:
        /*0072*/ 	.byte	0x76, 0x6f, 0x69, 0x64, 0x20, 0x63, 0x75, 0x74, 0x6c, 0x61, 0x73, 0x73, 0x3a, 0x3a, 0x67, 0x65
        /* <DEDUP_REMOVED lines=176> */
        /*0b82*/ 	.byte	0x65, 0x3a, 0x3a, 0x69, 0x64, 0x65, 0x6e, 0x74, 0x69, 0x74, 0x79, 0x5d, 0x00
.L_0:


//--------------------- .nv.shared._ZN7cutlass13device_kernelINS_4gemm6kernel13GemmUniversalIN4cute5tupleIJiiiiEEENS1_10collective13CollectiveMmaINS1_34MainloopSm90TmaGmmaWarpSpecializedILi6ENS5_IJNS4_1CILi1EEESB_SB_EEENS1_32KernelTmaWarpSpecializedPingpongEEENS5_IJNSA_ILi64EEENSA_ILi256EEENSA_ILi128EEEEEENS_10tfloat32_tENS5_IJlSB_lEEESJ_SK_NS4_8TiledMMAINS4_8MMA_AtomIJNS4_4SM904GMMA30MMA_64x256x8_F32TF32TF32_SS_TNILNSO_7ScaleInE1ELSQ_1EEEEEENS4_6LayoutISC_NS5_IJNSA_ILi0EEESU_SU_EEEEENS5_IJNS4_10UnderscoreESX_SX_EEEEENS4_13SM90_TMA_LOADENS4_14ComposedLayoutINS4_7SwizzleILi3ELi4ELi3EEENS4_18smem_ptr_flag_bitsILi32EEENST_INS5_IJNSA_ILi8EEENSA_ILi32EEEEEENS5_IJS17_SB_EEEEEEEvNS4_8identityES10_S1B_vS1C_EENS_8epilogue10collective6detail29Sm90TmaWarpSpecializedAdapterINS1F_15DefaultEpilogueISJ_SK_SK_NS1E_6thread17LinearCombinationISJ_Li1EffLNS1J_9ScaleType4KindE0ELNS_15FloatRoundStyleE2ESJ_EENS1_15EpilogueDefaultEEEEEvvEEEEvNT_6ParamsE --------------------------
	.section	.nv.shared._ZN7cutlass13device_kernelINS_4gemm6kernel13GemmUniversalIN4cute5tupleIJiiiiEEENS1_10collective13CollectiveMmaINS1_34MainloopSm90TmaGmmaWarpSpecializedILi6ENS5_IJNS4_1CILi1EEESB_SB_EEENS1_32KernelTmaWarpSpecializedPingpongEEENS5_IJNSA_ILi64EEENSA_ILi256EEENSA_ILi128EEEEEENS_10tfloat32_tENS5_IJlSB_lEEESJ_SK_NS4_8TiledMMAINS4_8MMA_AtomIJNS4_4SM904GMMA30MMA_64x256x8_F32TF32TF32_SS_TNILNSO_7ScaleInE1ELSQ_1EEEEEENS4_6LayoutISC_NS5_IJNSA_ILi0EEESU_SU_EEEEENS5_IJNS4_10UnderscoreESX_SX_EEEEENS4_13SM90_TMA_LOADENS4_14ComposedLayoutINS4_7SwizzleILi3ELi4ELi3EEENS4_18smem_ptr_flag_bitsILi32EEENST_INS5_IJNSA_ILi8EEENSA_ILi32EEEEEENS5_IJS17_SB_EEEEEEEvNS4_8identityES10_S1B_vS1C_EENS_8epilogue10collective6detail29Sm90TmaWarpSpecializedAdapterINS1F_15DefaultEpilogueISJ_SK_SK_NS1E_6thread17LinearCombinationISJ_Li1EffLNS1J_9ScaleType4KindE0ELNS_15FloatRoundStyleE2ESJ_EENS1_15EpilogueDefaultEEEEEvvEEEEvNT_6ParamsE,"aw",@nobits
	.sectionflags	@""
	.align	16
	.zero		1024


//--------------------- .nv.shared.reserved.0     --------------------------
	.section	.nv.shared.reserved.0,"aw",@nobits
	.weak		__nv_reservedSMEM_offset_0_alias
	.size		__nv_reservedSMEM_offset_0_alias, 0, 0
	.other		__nv_reservedSMEM_offset_0_alias,@"STO_CUDA_RESERVED_SHARED STV_DEFAULT"
__nv_reservedSMEM_offset_0_alias:
	.zero		0


//--------------------- .nv.global                --------------------------
	.section	.nv.global,"aw",@nobits
.nv.global:
	.type		_ZN40_INTERNAL_164886e9_4_k_cu_db156251_277294cute1_E,@object
	.size		_ZN40_INTERNAL_164886e9_4_k_cu_db156251_277294cute1_E,(_ZN40_INTERNAL_164886e9_4_k_cu_db156251_277294cuda3std3__45__cpo6cbeginE - _ZN40_INTERNAL_164886e9_4_k_cu_db156251_277294cute1_E)
_ZN40_INTERNAL_164886e9_4_k_cu_db156251_277294cute1_E:
	.zero		1
	.type		_ZN40_INTERNAL_164886e9_4_k_cu_db156251_277294cuda3std3__45__cpo6cbeginE,@object
	.size		_ZN40_INTERNAL_164886e9_4_k_cu_db156251_277294cuda3std3__45__cpo6cbeginE,(_ZN40_INTERNAL_164886e9_4_k_cu_db156251_277294cuda3std3__48in_placeE - _ZN40_INTERNAL_164886e9_4_k_cu_db156251_277294cuda3std3__45__cpo6cbeginE)
_ZN40_INTERNAL_164886e9_4_k_cu_db156251_277294cuda3std3__45__cpo6cbeginE:
	.zero		1
	.type		_ZN40_INTERNAL_164886e9_4_k_cu_db156251_277294cuda3std3__48in_placeE,@object
	.size		_ZN40_INTERNAL_164886e9_4_k_cu_db156251_277294cuda3std3__48in_placeE,(_ZN40_INTERNAL_164886e9_4_k_cu_db156251_277294cuda3std6ranges3__45__cpo9iter_moveE - _ZN40_INTERNAL_164886e9_4_k_cu_db156251_277294cuda3std3__48in_placeE)
_ZN40_INTERNAL_164886e9_4_k_cu_db156251_277294cuda3std3__48in_placeE:
	.zero		1
	.type		_ZN40_INTERNAL_164886e9_4_k_cu_db156251_277294cuda3std6ranges3__45__cpo9iter_moveE,@object
	.size		_ZN40_INTERNAL_164886e9_4_k_cu_db156251_277294cuda3std6ranges3__45__cpo9iter_moveE,(_ZN40_INTERNAL_164886e9_4_k_cu_db156251_277294cuda3std3__45__cpo5beginE - _ZN40_INTERNAL_164886e9_4_k_cu_db156251_277294cuda3std6ranges3__45__cpo9iter_moveE)
_ZN40_INTERNAL_164886e9_4_k_cu_db156251_277294cuda3std6ranges3__45__cpo9iter_moveE:
	.zero		1
	.type		_ZN40_INTERNAL_164886e9_4_k_cu_db156251_277294cuda3std3__45__cpo5beginE,@object
	.size		_ZN40_INTERNAL_164886e9_4_k_cu_db156251_277294cuda3std3__45__cpo5beginE,(_ZN40_INTERNAL_164886e9_4_k_cu_db156251_277294cuda3std3__442_GLOBAL__N__164886e9_4_k_cu_db156251_277296ignoreE - _ZN40_INTERNAL_164886e9_4_k_cu_db156251_277294cuda3std3__45__cpo5beginE)
_ZN40_INTERNAL_164886e9_4_k_cu_db156251_277294cuda3std3__45__cpo5beginE:
	.zero		1
	.type		_ZN40_INTERNAL_164886e9_4_k_cu_db156251_277294cuda3std3__442_GLOBAL__N__164886e9_4_k_cu_db156251_277296ignoreE,@object
	.size		_ZN40_INTERNAL_164886e9_4_k_cu_db156251_277294cuda3std3__442_GLOBAL__N__164886e9_4_k_cu_db156251_277296ignoreE,(_ZN40_INTERNAL_164886e9_4_k_cu_db156251_277294cute7productE - _ZN40_INTERNAL_164886e9_4_k_cu_db156251_277294cuda3std3__442_GLOBAL__N__164886e9_4_k_cu_db156251_277296ignoreE)
_ZN40_INTERNAL_164886e9_4_k_cu_db156251_277294cuda3std3__442_GLOBAL__N__164886e9_4_k_cu_db156251_277296ignoreE:
	.zero		1
	.type		_ZN40_INTERNAL_164886e9_4_k_cu_db156251_277294cute7productE,@object
	.size		_ZN40_INTERNAL_164886e9_4_k_cu_db156251_277294cute7productE,(_ZN40_INTERNAL_164886e9_4_k_cu_db156251_277294cuda3std3__45__cpo3endE - _ZN40_INTERNAL_164886e9_4_k_cu_db156251_277294cute7productE)
_ZN40_INTERNAL_164886e9_4_k_cu_db156251_277294cute7productE:
	.zero		1
	.type		_ZN40_INTERNAL_164886e9_4_k_cu_db156251_277294cuda3std3__45__cpo3endE,@object
	.size		_ZN40_INTERNAL_164886e9_4_k_cu_db156251_277294cuda3std3__45__cpo3endE,(_ZN40_INTERNAL_164886e9_4_k_cu_db156251_277294cuda3std3__419piecewise_constructE - _ZN40_INTERNAL_164886e9_4_k_cu_db156251_277294cuda3std3__45__cpo3endE)
_ZN40_INTERNAL_164886e9_4_k_cu_db156251_277294cuda3std3__45__cpo3endE:
	.zero		1
	.type		_ZN40_INTERNAL_164886e9_4_k_cu_db156251_277294cuda3std3__419piecewise_constructE,@object
	.size		_ZN40_INTERNAL_164886e9_4_k_cu_db156251_277294cuda3std3__419piecewise_constructE,(_ZN40_INTERNAL_164886e9_4_k_cu_db156251_277294cuda3std3__45__cpo4cendE - _ZN40_INTERNAL_164886e9_4_k_cu_db156251_277294cuda3std3__419piecewise_constructE)
_ZN40_INTERNAL_164886e9_4_k_cu_db156251_277294cuda3std3__419piecewise_constructE:
	.zero		1
	.type		_ZN40_INTERNAL_164886e9_4_k_cu_db156251_277294cuda3std3__45__cpo4cendE,@object
	.size		_ZN40_INTERNAL_164886e9_4_k_cu_db156251_277294cuda3std3__45__cpo4cendE,(_ZN40_INTERNAL_164886e9_4_k_cu_db156251_277294cuda3std6ranges3__45__cpo4swapE - _ZN40_INTERNAL_164886e9_4_k_cu_db156251_277294cuda3std3__45__cpo4cendE)
_ZN40_INTERNAL_164886e9_4_k_cu_db156251_277294cuda3std3__45__cpo4cendE:
	.zero		1
	.type		_ZN40_INTERNAL_164886e9_4_k_cu_db156251_277294cuda3std6ranges3__45__cpo4swapE,@object
	.size		_ZN40_INTERNAL_164886e9_4_k_cu_db156251_277294cuda3std6ranges3__45__cpo4swapE,(.L_8 - _ZN40_INTERNAL_164886e9_4_k_cu_db156251_277294cuda3std6ranges3__45__cpo4swapE)
_ZN40_INTERNAL_164886e9_4_k_cu_db156251_277294cuda3std6ranges3__45__cpo4swapE:
	.zero		1
.L_8:


//--------------------- .nv.constant0._ZN7cutlass13device_kernelINS_4gemm6kernel13GemmUniversalIN4cute5tupleIJiiiiEEENS1_10collective13CollectiveMmaINS1_34MainloopSm90TmaGmmaWarpSpecializedILi6ENS5_IJNS4_1CILi1EEESB_SB_EEENS1_32KernelTmaWarpSpecializedPingpongEEENS5_IJNSA_ILi64EEENSA_ILi256EEENSA_ILi128EEEEEENS_10tfloat32_tENS5_IJlSB_lEEESJ_SK_NS4_8TiledMMAINS4_8MMA_AtomIJNS4_4SM904GMMA30MMA_64x256x8_F32TF32TF32_SS_TNILNSO_7ScaleInE1ELSQ_1EEEEEENS4_6LayoutISC_NS5_IJNSA_ILi0EEESU_SU_EEEEENS5_IJNS4_10UnderscoreESX_SX_EEEEENS4_13SM90_TMA_LOADENS4_14ComposedLayoutINS4_7SwizzleILi3ELi4ELi3EEENS4_18smem_ptr_flag_bitsILi32EEENST_INS5_IJNSA_ILi8EEENSA_ILi32EEEEEENS5_IJS17_SB_EEEEEEEvNS4_8identityES10_S1B_vS1C_EENS_8epilogue10collective6detail29Sm90TmaWarpSpecializedAdapterINS1F_15DefaultEpilogueISJ_SK_SK_NS1E_6thread17LinearCombinationISJ_Li1EffLNS1J_9ScaleType4KindE0ELNS_15FloatRoundStyleE2ESJ_EENS1_15EpilogueDefaultEEEEEvvEEEEvNT_6ParamsE --------------------------
	.section	.nv.constant0._ZN7cutlass13device_kernelINS_4gemm6kernel13GemmUniversalIN4cute5tupleIJiiiiEEENS1_10collective13CollectiveMmaINS1_34MainloopSm90TmaGmmaWarpSpecializedILi6ENS5_IJNS4_1CILi1EEESB_SB_EEENS1_32KernelTmaWarpSpecializedPingpongEEENS5_IJNSA_ILi64EEENSA_ILi256EEENSA_ILi128EEEEEENS_10tfloat32_tENS5_IJlSB_lEEESJ_SK_NS4_8TiledMMAINS4_8MMA_AtomIJNS4_4SM904GMMA30MMA_64x256x8_F32TF32TF32_SS_TNILNSO_7ScaleInE1ELSQ_1EEEEEENS4_6LayoutISC_NS5_IJNSA_ILi0EEESU_SU_EEEEENS5_IJNS4_10UnderscoreESX_SX_EEEEENS4_13SM90_TMA_LOADENS4_14ComposedLayoutINS4_7SwizzleILi3ELi4ELi3EEENS4_18smem_ptr_flag_bitsILi32EEENST_INS5_IJNSA_ILi8EEENSA_ILi32EEEEEENS5_IJS17_SB_EEEEEEEvNS4_8identityES10_S1B_vS1C_EENS_8epilogue10collective6detail29Sm90TmaWarpSpecializedAdapterINS1F_15DefaultEpilogueISJ_SK_SK_NS1E_6thread17LinearCombinationISJ_Li1EffLNS1J_9ScaleType4KindE0ELNS_15FloatRoundStyleE2ESJ_EENS1_15EpilogueDefaultEEEEEvvEEEEvNT_6ParamsE,"a",@progbits
	.sectionflags	@""
	.align	4
.nv.constant0._ZN7cutlass13device_kernelINS_4gemm6kernel13GemmUniversalIN4cute5tupleIJiiiiEEENS1_10collective13CollectiveMmaINS1_34MainloopSm90TmaGmmaWarpSpecializedILi6ENS5_IJNS4_1CILi1EEESB_SB_EEENS1_32KernelTmaWarpSpecializedPingpongEEENS5_IJNSA_ILi64EEENSA_ILi256EEENSA_ILi128EEEEEENS_10tfloat32_tENS5_IJlSB_lEEESJ_SK_NS4_8TiledMMAINS4_8MMA_AtomIJNS4_4SM904GMMA30MMA_64x256x8_F32TF32TF32_SS_TNILNSO_7ScaleInE1ELSQ_1EEEEEENS4_6LayoutISC_NS5_IJNSA_ILi0EEESU_SU_EEEEENS5_IJNS4_10UnderscoreESX_SX_EEEEENS4_13SM90_TMA_LOADENS4_14ComposedLayoutINS4_7SwizzleILi3ELi4ELi3EEENS4_18smem_ptr_flag_bitsILi32EEENST_INS5_IJNSA_ILi8EEENSA_ILi32EEEEEENS5_IJS17_SB_EEEEEEEvNS4_8identityES10_S1B_vS1C_EENS_8epilogue10collective6detail29Sm90TmaWarpSpecializedAdapterINS1F_15DefaultEpilogueISJ_SK_SK_NS1E_6thread17LinearCombinationISJ_Li1EffLNS1J_9ScaleType4KindE0ELNS_15FloatRoundStyleE2ESJ_EENS1_15EpilogueDefaultEEEEEvvEEEEvNT_6ParamsE:
	.zero		1664


//--------------------- SYMBOLS --------------------------

	.type		.nv.reservedSmem.offset0,@object
	.size		.nv.reservedSmem.offset0,0x4
	.type		__assertfail,@function
